	.target	sm_90a

	.elftype	@"ET_EXEC"


//--------------------- .note.nv.tkinfo           --------------------------
	.section	.note.nv.tkinfo,"",@"SHT_NOTE"
	.sectionflags	@"SHF_NOTE_NV_TKINFO"
	.tkinfo
        /*0018*/ 	.word	0x00000002
        /*0030*/ 	.string	""
        /*0030*/ 	.string	"ptxas"
        /*0030*/ 	.string	"Cuda compilation tools, release 13.0, V13.0.88"
        /*0030*/ 	.string	"Build cuda_13.0.r13.0/compiler.36424714_0"
        /*0030*/ 	.string	"-arch sm_90a -m 64 "



//--------------------- .note.nv.cuinfo           --------------------------
	.section	.note.nv.cuinfo,"",@"SHT_NOTE"
	.sectionflags	@"SHF_NOTE_NV_CUINFO"
        /*0018*/ 	.short	0x0002
        /*001a*/ 	.short	0x005a
        /*001c*/ 	.short	0x0082
	.zero		2


//--------------------- .nv.info                  --------------------------
	.section	.nv.info,"",@"SHT_CUDA_INFO"
	.align	4


	//----- nvinfo : EIATTR_REGCOUNT
	.align		4
        /*0000*/ 	.byte	0x04, 0x2f
        /*0002*/ 	.short	(.L_15 - .L_14)
	.align		4
.L_14:
        /*0004*/ 	.word	index@(_ZN7cutlass13device_kernelINS_4gemm6kernel13GemmUniversalIN4cute5tupleIJiiiiEEENS1_10collective13CollectiveMmaINS1_34MainloopSm90TmaGmmaWarpSpecializedILi7ENS5_IJNS4_1CILi1EEESB_SB_EEENS1_35KernelTmaWarpSpecializedCooperativeEEENS5_IJNSA_ILi256EEESF_NSA_ILi32EEEEEENS_10bfloat16_tENS5_IJlSB_lEEESI_SJ_NS4_8TiledMMAINS4_8MMA_AtomIJNS4_4SM904GMMA28MMA_64x256x16_F32BF16BF16_SSILNSN_5MajorE0ELSP_0ELNSN_7ScaleInE1ELSQ_1EEEEEENS4_6LayoutINS5_IJNSA_ILi2EEESB_SB_EEENS5_IJSB_NSA_ILi0EEESW_EEEEENS5_IJNS4_10UnderscoreESZ_SZ_EEEEENS4_13SM90_TMA_LOADENS4_14ComposedLayoutINS4_7SwizzleILi2ELi4ELi3EEENS4_18smem_ptr_flag_bitsILi16EEENST_INS5_IJNSA_ILi8EEESG_EEENS5_IJSG_SB_EEEEEEEvNS4_8identityES12_S1C_vS1D_EENS_8epilogue10collective6detail29Sm90TmaWarpSpecializedAdapterINS1G_15DefaultEpilogueISI_SJ_SJ_NS1F_6thread17LinearCombinationISI_Li1EffLNS1K_9ScaleType4KindE0ELNS_15FloatRoundStyleE2ESI_EENS1_15EpilogueDefaultEEEEEvvEEEEvNT_6ParamsE)
        /*0008*/ 	.word	0x000000a8


	//----- nvinfo : EIATTR_FRAME_SIZE
	.align		4
.L_15:
        /*000c*/ 	.byte	0x04, 0x11
        /*000e*/ 	.short	(.L_17 - .L_16)
	.align		4
.L_16:
        /*0010*/ 	.word	index@(_ZN7cutlass13device_kernelINS_4gemm6kernel13GemmUniversalIN4cute5tupleIJiiiiEEENS1_10collective13CollectiveMmaINS1_34MainloopSm90TmaGmmaWarpSpecializedILi7ENS5_IJNS4_1CILi1EEESB_SB_EEENS1_35KernelTmaWarpSpecializedCooperativeEEENS5_IJNSA_ILi256EEESF_NSA_ILi32EEEEEENS_10bfloat16_tENS5_IJlSB_lEEESI_SJ_NS4_8TiledMMAINS4_8MMA_AtomIJNS4_4SM904GMMA28MMA_64x256x16_F32BF16BF16_SSILNSN_5MajorE0ELSP_0ELNSN_7ScaleInE1ELSQ_1EEEEEENS4_6LayoutINS5_IJNSA_ILi2EEESB_SB_EEENS5_IJSB_NSA_ILi0EEESW_EEEEENS5_IJNS4_10UnderscoreESZ_SZ_EEEEENS4_13SM90_TMA_LOADENS4_14ComposedLayoutINS4_7SwizzleILi2ELi4ELi3EEENS4_18smem_ptr_flag_bitsILi16EEENST_INS5_IJNSA_ILi8EEESG_EEENS5_IJSG_SB_EEEEEEEvNS4_8identityES12_S1C_vS1D_EENS_8epilogue10collective6detail29Sm90TmaWarpSpecializedAdapterINS1G_15DefaultEpilogueISI_SJ_SJ_NS1F_6thread17LinearCombinationISI_Li1EffLNS1K_9ScaleType4KindE0ELNS_15FloatRoundStyleE2ESI_EENS1_15EpilogueDefaultEEEEEvvEEEEvNT_6ParamsE)
        /*0014*/ 	.word	0x000004c0


	//----- nvinfo : EIATTR_MIN_STACK_SIZE
	.align		4
.L_17:
        /*0018*/ 	.byte	0x04, 0x12
        /*001a*/ 	.short	(.L_19 - .L_18)
	.align		4
.L_18:
        /*001c*/ 	.word	index@(_ZN7cutlass13device_kernelINS_4gemm6kernel13GemmUniversalIN4cute5tupleIJiiiiEEENS1_10collective13CollectiveMmaINS1_34MainloopSm90TmaGmmaWarpSpecializedILi7ENS5_IJNS4_1CILi1EEESB_SB_EEENS1_35KernelTmaWarpSpecializedCooperativeEEENS5_IJNSA_ILi256EEESF_NSA_ILi32EEEEEENS_10bfloat16_tENS5_IJlSB_lEEESI_SJ_NS4_8TiledMMAINS4_8MMA_AtomIJNS4_4SM904GMMA28MMA_64x256x16_F32BF16BF16_SSILNSN_5MajorE0ELSP_0ELNSN_7ScaleInE1ELSQ_1EEEEEENS4_6LayoutINS5_IJNSA_ILi2EEESB_SB_EEENS5_IJSB_NSA_ILi0EEESW_EEEEENS5_IJNS4_10UnderscoreESZ_SZ_EEEEENS4_13SM90_TMA_LOADENS4_14ComposedLayoutINS4_7SwizzleILi2ELi4ELi3EEENS4_18smem_ptr_flag_bitsILi16EEENST_INS5_IJNSA_ILi8EEESG_EEENS5_IJSG_SB_EEEEEEEvNS4_8identityES12_S1C_vS1D_EENS_8epilogue10collective6detail29Sm90TmaWarpSpecializedAdapterINS1G_15DefaultEpilogueISI_SJ_SJ_NS1F_6thread17LinearCombinationISI_Li1EffLNS1K_9ScaleType4KindE0ELNS_15FloatRoundStyleE2ESI_EENS1_15EpilogueDefaultEEEEEvvEEEEvNT_6ParamsE)
        /*0020*/ 	.word	0x000004c0
.L_19:


//--------------------- .nv.compat                --------------------------
	.section	.nv.compat,"",@"SHT_CUDA_COMPAT_INFO"
	.align	4
        /*0000*/ 	.byte	0x02, 0x09, 0x01, 0x00, 0x02, 0x02, 0x04, 0x00, 0x02, 0x05, 0x05, 0x00, 0x03, 0x07, 0x01, 0x01
        /*0010*/ 	.byte	0x02, 0x03, 0x01, 0x00, 0x02, 0x06, 0x01, 0x00, 0x04, 0x0b, 0x08, 0x00, 0x00, 0x00, 0x00, 0x00
        /*0020*/ 	.byte	0x00, 0x00, 0x00, 0x00


//--------------------- .nv.info._ZN7cutlass13device_kernelINS_4gemm6kernel13GemmUniversalIN4cute5tupleIJiiiiEEENS1_10collective13CollectiveMmaINS1_34MainloopSm90TmaGmmaWarpSpecializedILi7ENS5_IJNS4_1CILi1EEESB_SB_EEENS1_35KernelTmaWarpSpecializedCooperativeEEENS5_IJNSA_ILi256EEESF_NSA_ILi32EEEEEENS_10bfloat16_tENS5_IJlSB_lEEESI_SJ_NS4_8TiledMMAINS4_8MMA_AtomIJNS4_4SM904GMMA28MMA_64x256x16_F32BF16BF16_SSILNSN_5MajorE0ELSP_0ELNSN_7ScaleInE1ELSQ_1EEEEEENS4_6LayoutINS5_IJNSA_ILi2EEESB_SB_EEENS5_IJSB_NSA_ILi0EEESW_EEEEENS5_IJNS4_10UnderscoreESZ_SZ_EEEEENS4_13SM90_TMA_LOADENS4_14ComposedLayoutINS4_7SwizzleILi2ELi4ELi3EEENS4_18smem_ptr_flag_bitsILi16EEENST_INS5_IJNSA_ILi8EEESG_EEENS5_IJSG_SB_EEEEEEEvNS4_8identityES12_S1C_vS1D_EENS_8epilogue10collective6detail29Sm90TmaWarpSpecializedAdapterINS1G_15DefaultEpilogueISI_SJ_SJ_NS1F_6thread17LinearCombinationISI_Li1EffLNS1K_9ScaleType4KindE0ELNS_15FloatRoundStyleE2ESI_EENS1_15EpilogueDefaultEEEEEvvEEEEvNT_6ParamsE --------------------------
	.section	.nv.info._ZN7cutlass13device_kernelINS_4gemm6kernel13GemmUniversalIN4cute5tupleIJiiiiEEENS1_10collective13CollectiveMmaINS1_34MainloopSm90TmaGmmaWarpSpecializedILi7ENS5_IJNS4_1CILi1EEESB_SB_EEENS1_35KernelTmaWarpSpecializedCooperativeEEENS5_IJNSA_ILi256EEESF_NSA_ILi32EEEEEENS_10bfloat16_tENS5_IJlSB_lEEESI_SJ_NS4_8TiledMMAINS4_8MMA_AtomIJNS4_4SM904GMMA28MMA_64x256x16_F32BF16BF16_SSILNSN_5MajorE0ELSP_0ELNSN_7ScaleInE1ELSQ_1EEEEEENS4_6LayoutINS5_IJNSA_ILi2EEESB_SB_EEENS5_IJSB_NSA_ILi0EEESW_EEEEENS5_IJNS4_10UnderscoreESZ_SZ_EEEEENS4_13SM90_TMA_LOADENS4_14ComposedLayoutINS4_7SwizzleILi2ELi4ELi3EEENS4_18smem_ptr_flag_bitsILi16EEENST_INS5_IJNSA_ILi8EEESG_EEENS5_IJSG_SB_EEEEEEEvNS4_8identityES12_S1C_vS1D_EENS_8epilogue10collective6detail29Sm90TmaWarpSpecializedAdapterINS1G_15DefaultEpilogueISI_SJ_SJ_NS1F_6thread17LinearCombinationISI_Li1EffLNS1K_9ScaleType4KindE0ELNS_15FloatRoundStyleE2ESI_EENS1_15EpilogueDefaultEEEEEvvEEEEvNT_6ParamsE,"",@"SHT_CUDA_INFO"
	.sectionflags	@""
	.align	4


	//----- nvinfo : EIATTR_CUDA_API_VERSION
	.align		4
        /*0000*/ 	.byte	0x04, 0x37
        /*0002*/ 	.short	(.L_21 - .L_20)
.L_20:
        /*0004*/ 	.word	0x00000082


	//----- nvinfo : EIATTR_KPARAM_INFO
	.align		4
.L_21:
        /*0008*/ 	.byte	0x04, 0x17
        /*000a*/ 	.short	(.L_23 - .L_22)
.L_22:
        /*000c*/ 	.word	0x00000000
        /*0010*/ 	.short	0x0000
        /*0012*/ 	.short	0x0070
        /*0014*/ 	.byte	0x00, 0xf0, 0x01, 0x10


	//----- nvinfo : EIATTR_SPARSE_MMA_MASK
	.align		4
.L_23:
        /*0018*/ 	.byte	0x03, 0x50
        /*001a*/ 	.short	0x0000


	//----- nvinfo : EIATTR_MAXREG_COUNT
	.align		4
        /*001c*/ 	.byte	0x03, 0x1b
        /*001e*/ 	.short	0x00a8


	//----- nvinfo : EIATTR_NUM_BARRIERS
	.align		4
        /*0020*/ 	.byte	0x02, 0x4c
        /*0022*/ 	.byte	0x01
	.zero		1


	//----- nvinfo : EIATTR_EXTERNS
	.align		4
        /*0024*/ 	.byte	0x04, 0x0f
        /*0026*/ 	.short	(.L_25 - .L_24)


	//   ....[0]....
	.align		4
.L_24:
        /*0028*/ 	.word	index@(__assertfail)


	//----- nvinfo : EIATTR_ANNOTATIONS
	.align		4
.L_25:
        /*002c*/ 	.byte	0x04, 0x55
        /*002e*/ 	.short	(.L_27 - .L_26)


	//   ....[0]....
.L_26:
        /*0030*/ 	.word	0x00000001
        /*0034*/ 	.byte	0xf0, 0x06, 0x00, 0x00, 0x01, 0x00, 0x00, 0x00, 0x10, 0x07, 0x00, 0x00, 0x01, 0x00, 0x00, 0x00
        /* <DEDUP_REMOVED lines=377> */
        /*17d4*/ 	.byte	0xd0, 0x6d, 0x01, 0x00


	//----- nvinfo : EIATTR_MERCURY_ISA_VERSION
	.align		4
.L_27:
        /*17d8*/ 	.byte	0x03, 0x5f
        /*17da*/ 	.short	0x0101


	//----- nvinfo : EIATTR_INT_WARP_WIDE_INSTR_OFFSETS
	.align		4
        /*17dc*/ 	.byte	0x04, 0x31
        /*17de*/ 	.short	(.L_29 - .L_28)


	//   ....[0]....
.L_28:
        /*17e0*/ 	.word	0x00000560


	//   ....[1]....
        /*17e4*/ 	.word	0x00000570


	//   ....[2]....
        /*17e8*/ 	.word	0x00000600


	//----- nvinfo : EIATTR_COOP_GROUP_MASK_REGIDS
	.align		4
.L_29:
        /*17ec*/ 	.byte	0x04, 0x29
        /*17ee*/ 	.short	(.L_31 - .L_30)


	//   ....[0]....
.L_30:
        /*17f0*/ 	.word	0xffffffff


	//   ....[1]....
        /*17f4*/ 	.word	0xffffffff


	//   ....[2]....
        /*17f8*/ 	.word	0xffffffff


	//   ....[3]....
        /*17fc*/ 	.word	0xffffffff


	//   ....[4]....
        /*1800*/ 	.word	0xffffffff


	//----- nvinfo : EIATTR_COOP_GROUP_INSTR_OFFSETS
	.align		4
.L_31:
        /*1804*/ 	.byte	0x04, 0x28
        /*1806*/ 	.short	(.L_33 - .L_32)


	//   ....[0]....
.L_32:
        /*1808*/ 	.word	0x00000070


	//   ....[1]....
        /*180c*/ 	.word	0x00000080


	//   ....[2]....
        /*1810*/ 	.word	0x000001a0


	//   ....[3]....
        /*1814*/ 	.word	0x00000410


	//   ....[4]....
        /*1818*/ 	.word	0x000011d0


	//----- nvinfo : EIATTR_REG_RECONFIG
	.align		4
.L_33:
        /*181c*/ 	.byte	0x01, 0x54
	.zero		2


	//----- nvinfo : EIATTR_SYSCALL_OFFSETS
	.align		4
        /*1820*/ 	.byte	0x04, 0x46
        /*1822*/ 	.short	(.L_35 - .L_34)


	//   ....[0]....
.L_34:
        /*1824*/ 	.word	0x00001380


	//----- nvinfo : EIATTR_MBARRIER_INSTR_OFFSETS
	.align		4
.L_35:
        /*1828*/ 	.byte	0x04, 0x39
        /*182a*/ 	.short	(.L_37 - .L_36)


	//   ....[0]....
.L_36:
        /*182c*/ 	.word	0x00000320
        /*1830*/ 	.word	0x000000ff
        /*1834*/ 	.word	0x00000000
        /*1838*/ 	.short	0x0100
        /*183a*/ 	.byte	0x08
	.zero		1


	//   ....[1]....
        /*183c*/ 	.word	0x00000330
        /*1840*/ 	.word	0x000000ff
        /*1844*/ 	.word	0x00000038
        /*1848*/ 	.short	0x0100
        /*184a*/ 	.byte	0x08
	.zero		1


	//   ....[2]....
        /*184c*/ 	.word	0x00000340
        /*1850*/ 	.word	0x000000ff
        /*1854*/ 	.word	0x00000008
        /*1858*/ 	.short	0x0100
        /*185a*/ 	.byte	0x08
	.zero		1


	//   ....[3]....
        /*185c*/ 	.word	0x00000350
        /*1860*/ 	.word	0x000000ff
        /*1864*/ 	.word	0x00000040
        /*1868*/ 	.short	0x0100
        /*186a*/ 	.byte	0x08
	.zero		1


	//   ....[4]....
        /*186c*/ 	.word	0x00000360
        /*1870*/ 	.word	0x000000ff
        /*1874*/ 	.word	0x00000010
        /*1878*/ 	.short	0x0100
        /*187a*/ 	.byte	0x08
	.zero		1


	//   ....[5]....
        /*187c*/ 	.word	0x00000370
        /*1880*/ 	.word	0x000000ff
        /*1884*/ 	.word	0x00000048
        /*1888*/ 	.short	0x0100
        /*188a*/ 	.byte	0x08
	.zero		1


	//   ....[6]....
        /*188c*/ 	.word	0x00000380
        /*1890*/ 	.word	0x000000ff
        /*1894*/ 	.word	0x00000018
        /*1898*/ 	.short	0x0100
        /*189a*/ 	.byte	0x08
	.zero		1


	//   ....[7]....
        /*189c*/ 	.word	0x00000390
        /*18a0*/ 	.word	0x000000ff
        /*18a4*/ 	.word	0x00000050
        /*18a8*/ 	.short	0x0100
        /*18aa*/ 	.byte	0x08
	.zero		1


	//   ....[8]....
        /*18ac*/ 	.word	0x000003a0
        /*18b0*/ 	.word	0x000000ff
        /*18b4*/ 	.word	0x00000020
        /*18b8*/ 	.short	0x0100
        /*18ba*/ 	.byte	0x08
	.zero		1


	//   ....[9]....
        /*18bc*/ 	.word	0x000003b0
        /*18c0*/ 	.word	0x000000ff
        /*18c4*/ 	.word	0x00000058
        /*18c8*/ 	.short	0x0100
        /*18ca*/ 	.byte	0x08
	.zero		1


	//   ....[10]....
        /*18cc*/ 	.word	0x000003c0
        /*18d0*/ 	.word	0x000000ff
        /*18d4*/ 	.word	0x00000028
        /*18d8*/ 	.short	0x0100
        /*18da*/ 	.byte	0x08
	.zero		1


	//   ....[11]....
        /*18dc*/ 	.word	0x000003d0
        /*18e0*/ 	.word	0x000000ff
        /*18e4*/ 	.word	0x00000060
        /*18e8*/ 	.short	0x0100
        /*18ea*/ 	.byte	0x08
	.zero		1


	//   ....[12]....
        /*18ec*/ 	.word	0x000003e0
        /*18f0*/ 	.word	0x000000ff
        /*18f4*/ 	.word	0x00000030
        /*18f8*/ 	.short	0x0100
        /*18fa*/ 	.byte	0x08
	.zero		1


	//   ....[13]....
        /*18fc*/ 	.word	0x000003f0
        /*1900*/ 	.word	0x000000ff
        /*1904*/ 	.word	0x00000068
        /*1908*/ 	.short	0x0100
        /*190a*/ 	.byte	0x08
	.zero		1


	//   ....[14]....
        /*190c*/ 	.word	0x00000680
        /*1910*/ 	.word	0x000000ff
        /*1914*/ 	.word	0x00000080
        /*1918*/ 	.short	0x0100
        /*191a*/ 	.byte	0x10
	.zero		1


	//   ....[15]....
        /*191c*/ 	.word	0x00000720
        /*1920*/ 	.word	0x000000ff
        /*1924*/ 	.word	0x00000088
        /*1928*/ 	.short	0x0100
        /*192a*/ 	.byte	0x10
	.zero		1


	//   ....[16]....
        /*192c*/ 	.word	0x00001420
        /*1930*/ 	.word	0x00000003
        /*1934*/ 	.word	0x00000000
        /*1938*/ 	.short	0x010a
        /*193a*/ 	.byte	0x3f
	.zero		1


	//   ....[17]....
        /*193c*/ 	.word	0x00001460
        /*1940*/ 	.word	0x00000003
        /*1944*/ 	.word	0x00000000
        /*1948*/ 	.short	0x010a
        /*194a*/ 	.byte	0x3f
	.zero		1


	//   ....[18]....
        /*194c*/ 	.word	0x00002a00
        /*1950*/ 	.word	0x000000ff
        /*1954*/ 	.word	0x00000000
        /*1958*/ 	.short	0x010a
        /*195a*/ 	.byte	0x04
	.zero		1


	//   ....[19]....
        /*195c*/ 	.word	0x00002a40
        /*1960*/ 	.word	0x000000ff
        /*1964*/ 	.word	0x00000000
        /*1968*/ 	.short	0x010a
        /*196a*/ 	.byte	0x04
	.zero		1


	//   ....[20]....
        /*196c*/ 	.word	0x00004a80
        /*1970*/ 	.word	0x000000ff
        /*1974*/ 	.word	0x00000000
        /*1978*/ 	.short	0x0101
        /*197a*/ 	.byte	0x04
	.zero		1


	//   ....[21]....
        /*197c*/ 	.word	0x00004cb0
        /*1980*/ 	.word	0x000000ff
        /*1984*/ 	.word	0x00000000
        /*1988*/ 	.short	0x0101
        /*198a*/ 	.byte	0x04
	.zero		1


	//   ....[22]....
        /*198c*/ 	.word	0x00016960
        /*1990*/ 	.word	0x0000000a
        /*1994*/ 	.word	0x00000038
        /*1998*/ 	.short	0x010a
        /*199a*/ 	.byte	0x3f
	.zero		1


	//   ....[23]....
        /*199c*/ 	.word	0x00016ce0
        /*19a0*/ 	.word	0x00000003
        /*19a4*/ 	.word	0x00000088
        /*19a8*/ 	.short	0x0101
        /*19aa*/ 	.byte	0x3f
	.zero		1


	//   ....[24]....
        /*19ac*/ 	.word	0x000174d0
        /*19b0*/ 	.word	0x00000005
        /*19b4*/ 	.word	0x00000000
        /*19b8*/ 	.short	0x010a
        /*19ba*/ 	.byte	0x3f
	.zero		1


	//   ....[25]....
        /*19bc*/ 	.word	0x00017560
        /*19c0*/ 	.word	0x00000007
        /*19c4*/ 	.word	0x00000000
        /*19c8*/ 	.short	0x010a
        /*19ca*/ 	.byte	0x3f
	.zero		1


	//   ....[26]....
        /*19cc*/ 	.word	0x000175f0
        /*19d0*/ 	.word	0x00000007
        /*19d4*/ 	.word	0x00000000
        /*19d8*/ 	.short	0x010a
        /*19da*/ 	.byte	0x3f
	.zero		1


	//   ....[27]....
        /*19dc*/ 	.word	0x00017680
        /*19e0*/ 	.word	0x00000007
        /*19e4*/ 	.word	0x00000000
        /*19e8*/ 	.short	0x010a
        /*19ea*/ 	.byte	0x3f
	.zero		1


	//   ....[28]....
        /*19ec*/ 	.word	0x00017710
        /*19f0*/ 	.word	0x00000007
        /*19f4*/ 	.word	0x00000000
        /*19f8*/ 	.short	0x010a
        /*19fa*/ 	.byte	0x3f
	.zero		1


	//   ....[29]....
        /*19fc*/ 	.word	0x000177a0
        /*1a00*/ 	.word	0x00000007
        /*1a04*/ 	.word	0x00000000
        /*1a08*/ 	.short	0x010a
        /*1a0a*/ 	.byte	0x3f
	.zero		1


	//   ....[30]....
        /*1a0c*/ 	.word	0x00017830
        /*1a10*/ 	.word	0x00000003
        /*1a14*/ 	.word	0x00000000
        /*1a18*/ 	.short	0x010a
        /*1a1a*/ 	.byte	0x3f
	.zero		1


	//   ....[31]....
        /*1a1c*/ 	.word	0x00017890
        /*1a20*/ 	.word	0x00000003
        /*1a24*/ 	.word	0x00000000
        /*1a28*/ 	.short	0x010a
        /*1a2a*/ 	.byte	0x3f
	.zero		1


	//   ....[32]....
        /*1a2c*/ 	.word	0x000178f0
        /*1a30*/ 	.word	0x00000005
        /*1a34*/ 	.word	0x00000000
        /*1a38*/ 	.short	0x010a
        /*1a3a*/ 	.byte	0x3f
	.zero		1


	//   ....[33]....
        /*1a3c*/ 	.word	0x000179c0
        /*1a40*/ 	.word	0x0000000a
        /*1a44*/ 	.word	0x00000038
        /*1a48*/ 	.short	0x010a
        /*1a4a*/ 	.byte	0x3f
	.zero		1


	//   ....[34]....
        /*1a4c*/ 	.word	0x00017a90
        /*1a50*/ 	.word	0x00000005
        /*1a54*/ 	.word	0x00000000
        /*1a58*/ 	.short	0x010a
        /*1a5a*/ 	.byte	0x3f
	.zero		1


	//   ....[35]....
        /*1a5c*/ 	.word	0x00017ae0
        /*1a60*/ 	.word	0x00000007
        /*1a64*/ 	.word	0x00000000
        /*1a68*/ 	.short	0x010a
        /*1a6a*/ 	.byte	0x3f
	.zero		1


	//   ....[36]....
        /*1a6c*/ 	.word	0x00017b30
        /*1a70*/ 	.word	0x00000007
        /*1a74*/ 	.word	0x00000000
        /*1a78*/ 	.short	0x010a
        /*1a7a*/ 	.byte	0x3f
	.zero		1


	//   ....[37]....
        /*1a7c*/ 	.word	0x00017b80
        /*1a80*/ 	.word	0x00000007
        /*1a84*/ 	.word	0x00000000
        /*1a88*/ 	.short	0x010a
        /*1a8a*/ 	.byte	0x3f
	.zero		1


	//   ....[38]....
        /*1a8c*/ 	.word	0x00017bd0
        /*1a90*/ 	.word	0x00000007
        /*1a94*/ 	.word	0x00000000
        /*1a98*/ 	.short	0x010a
        /*1a9a*/ 	.byte	0x3f
	.zero		1


	//   ....[39]....
        /*1a9c*/ 	.word	0x00017c20
        /*1aa0*/ 	.word	0x00000007
        /*1aa4*/ 	.word	0x00000000
        /*1aa8*/ 	.short	0x010a
        /*1aaa*/ 	.byte	0x3f
	.zero		1


	//----- nvinfo : EIATTR_NUM_MBARRIERS
	.align		4
.L_37:
        /*1aac*/ 	.byte	0x03, 0x38
        /*1aae*/ 	.short	0x0010


	//----- nvinfo : EIATTR_EXIT_INSTR_OFFSETS
	.align		4
        /*1ab0*/ 	.byte	0x04, 0x1c
        /*1ab2*/ 	.short	(.L_39 - .L_38)


	//   ....[0]....
.L_38:
        /*1ab4*/ 	.word	0x00000780


	//   ....[1]....
        /*1ab8*/ 	.word	0x000010f0


	//   ....[2]....
        /*1abc*/ 	.word	0x00015ee0


	//   ....[3]....
        /*1ac0*/ 	.word	0x000165f0


	//   ....[4]....
        /*1ac4*/ 	.word	0x00017880


	//----- nvinfo : EIATTR_MAX_THREADS
	.align		4
.L_39:
        /*1ac8*/ 	.byte	0x04, 0x05
        /*1aca*/ 	.short	(.L_41 - .L_40)
.L_40:
        /*1acc*/ 	.word	0x00000180
        /*1ad0*/ 	.word	0x00000001
        /*1ad4*/ 	.word	0x00000001


	//----- nvinfo : EIATTR_CRS_STACK_SIZE
	.align		4
.L_41:
        /*1ad8*/ 	.byte	0x04, 0x1e
        /*1ada*/ 	.short	(.L_43 - .L_42)
.L_42:
        /*1adc*/ 	.word	0x00000000


	//----- nvinfo : EIATTR_CBANK_PARAM_SIZE
	.align		4
.L_43:
        /*1ae0*/ 	.byte	0x03, 0x19
        /*1ae2*/ 	.short	0x0470


	//----- nvinfo : EIATTR_PARAM_CBANK
	.align		4
        /*1ae4*/ 	.byte	0x04, 0x0a
        /*1ae6*/ 	.short	(.L_45 - .L_44)
	.align		4
.L_44:
        /*1ae8*/ 	.word	index@(.nv.constant0._ZN7cutlass13device_kernelINS_4gemm6kernel13GemmUniversalIN4cute5tupleIJiiiiEEENS1_10collective13CollectiveMmaINS1_34MainloopSm90TmaGmmaWarpSpecializedILi7ENS5_IJNS4_1CILi1EEESB_SB_EEENS1_35KernelTmaWarpSpecializedCooperativeEEENS5_IJNSA_ILi256EEESF_NSA_ILi32EEEEEENS_10bfloat16_tENS5_IJlSB_lEEESI_SJ_NS4_8TiledMMAINS4_8MMA_AtomIJNS4_4SM904GMMA28MMA_64x256x16_F32BF16BF16_SSILNSN_5MajorE0ELSP_0ELNSN_7ScaleInE1ELSQ_1EEEEEENS4_6LayoutINS5_IJNSA_ILi2EEESB_SB_EEENS5_IJSB_NSA_ILi0EEESW_EEEEENS5_IJNS4_10UnderscoreESZ_SZ_EEEEENS4_13SM90_TMA_LOADENS4_14ComposedLayoutINS4_7SwizzleILi2ELi4ELi3EEENS4_18smem_ptr_flag_bitsILi16EEENST_INS5_IJNSA_ILi8EEESG_EEENS5_IJSG_SB_EEEEEEEvNS4_8identityES12_S1C_vS1D_EENS_8epilogue10collective6detail29Sm90TmaWarpSpecializedAdapterINS1G_15DefaultEpilogueISI_SJ_SJ_NS1F_6thread17LinearCombinationISI_Li1EffLNS1K_9ScaleType4KindE0ELNS_15FloatRoundStyleE2ESI_EENS1_15EpilogueDefaultEEEEEvvEEEEvNT_6ParamsE)
        /*1aec*/ 	.short	0x0210
        /*1aee*/ 	.short	0x0470


	//----- nvinfo : EIATTR_SW_WAR
	.align		4
.L_45:
        /*1af0*/ 	.byte	0x04, 0x36
        /*1af2*/ 	.short	(.L_47 - .L_46)
.L_46:
        /*1af4*/ 	.word	0x00000008
.L_47:


//--------------------- .nv.callgraph             --------------------------
	.section	.nv.callgraph,"",@"SHT_CUDA_CALLGRAPH"
	.align	4
	.sectionentsize	8
	.align		4
        /*0000*/ 	.word	0x00000000
	.align		4
        /*0004*/ 	.word	0xffffffff
	.align		4
        /*0008*/ 	.word	index@(_ZN7cutlass13device_kernelINS_4gemm6kernel13GemmUniversalIN4cute5tupleIJiiiiEEENS1_10collective13CollectiveMmaINS1_34MainloopSm90TmaGmmaWarpSpecializedILi7ENS5_IJNS4_1CILi1EEESB_SB_EEENS1_35KernelTmaWarpSpecializedCooperativeEEENS5_IJNSA_ILi256EEESF_NSA_ILi32EEEEEENS_10bfloat16_tENS5_IJlSB_lEEESI_SJ_NS4_8TiledMMAINS4_8MMA_AtomIJNS4_4SM904GMMA28MMA_64x256x16_F32BF16BF16_SSILNSN_5MajorE0ELSP_0ELNSN_7ScaleInE1ELSQ_1EEEEEENS4_6LayoutINS5_IJNSA_ILi2EEESB_SB_EEENS5_IJSB_NSA_ILi0EEESW_EEEEENS5_IJNS4_10UnderscoreESZ_SZ_EEEEENS4_13SM90_TMA_LOADENS4_14ComposedLayoutINS4_7SwizzleILi2ELi4ELi3EEENS4_18smem_ptr_flag_bitsILi16EEENST_INS5_IJNSA_ILi8EEESG_EEENS5_IJSG_SB_EEEEEEEvNS4_8identityES12_S1C_vS1D_EENS_8epilogue10collective6detail29Sm90TmaWarpSpecializedAdapterINS1G_15DefaultEpilogueISI_SJ_SJ_NS1F_6thread17LinearCombinationISI_Li1EffLNS1K_9ScaleType4KindE0ELNS_15FloatRoundStyleE2ESI_EENS1_15EpilogueDefaultEEEEEvvEEEEvNT_6ParamsE)
	.align		4
        /*000c*/ 	.word	index@(__assertfail)
	.align		4
        /*0010*/ 	.word	0x00000000
	.align		4
        /*0014*/ 	.word	0xfffffffe
	.align		4
        /*0018*/ 	.word	0x00000000
	.align		4
        /*001c*/ 	.word	0xfffffffd
	.align		4
        /*0020*/ 	.word	0x00000000
	.align		4
        /*0024*/ 	.word	0xfffffffc


//--------------------- .nv.constant4             --------------------------
	.section	.nv.constant4,"a",@progbits
	.align	8
	.align		8
.nv.constant4:
        /*0000*/ 	.dword	__assertfail
	.align		8
        /*0008*/ 	.dword	__unnamed_1
	.align		8
        /*0010*/ 	.dword	_ZN40_INTERNAL_aea49bbc_4_k_cu_41a73ce1_213854cuda3std3__45__cpo5beginE
	.align		8
        /*0018*/ 	.dword	_ZN40_INTERNAL_aea49bbc_4_k_cu_41a73ce1_213854cuda3std3__45__cpo3endE
	.align		8
        /*0020*/ 	.dword	_ZN40_INTERNAL_aea49bbc_4_k_cu_41a73ce1_213854cuda3std3__45__cpo6cbeginE
	.align		8
        /*0028*/ 	.dword	_ZN40_INTERNAL_aea49bbc_4_k_cu_41a73ce1_213854cuda3std3__45__cpo4cendE
	.align		8
        /*0030*/ 	.dword	_ZN40_INTERNAL_aea49bbc_4_k_cu_41a73ce1_213854cuda3std3__442_GLOBAL__N__aea49bbc_4_k_cu_41a73ce1_213856ignoreE
	.align		8
        /*0038*/ 	.dword	_ZN40_INTERNAL_aea49bbc_4_k_cu_41a73ce1_213854cuda3std3__419piecewise_constructE
	.align		8
        /*0040*/ 	.dword	_ZN40_INTERNAL_aea49bbc_4_k_cu_41a73ce1_213854cuda3std3__48in_placeE
	.align		8
        /*0048*/ 	.dword	_ZN40_INTERNAL_aea49bbc_4_k_cu_41a73ce1_213854cuda3std6ranges3__45__cpo4swapE
	.align		8
        /*0050*/ 	.dword	_ZN40_INTERNAL_aea49bbc_4_k_cu_41a73ce1_213854cuda3std6ranges3__45__cpo9iter_moveE
	.align		8
        /*0058*/ 	.dword	_ZN40_INTERNAL_aea49bbc_4_k_cu_41a73ce1_213854cute7productE
	.align		8
        /*0060*/ 	.dword	_ZN40_INTERNAL_aea49bbc_4_k_cu_41a73ce1_213854cute1_E
	.align		8
        /*0068*/ 	.dword	$str$22
	.align		8
        /*0070*/ 	.dword	$str$23


//--------------------- .text._ZN7cutlass13device_kernelINS_4gemm6kernel13GemmUniversalIN4cute5tupleIJiiiiEEENS1_10collective13CollectiveMmaINS1_34MainloopSm90TmaGmmaWarpSpecializedILi7ENS5_IJNS4_1CILi1EEESB_SB_EEENS1_35KernelTmaWarpSpecializedCooperativeEEENS5_IJNSA_ILi256EEESF_NSA_ILi32EEEEEENS_10bfloat16_tENS5_IJlSB_lEEESI_SJ_NS4_8TiledMMAINS4_8MMA_AtomIJNS4_4SM904GMMA28MMA_64x256x16_F32BF16BF16_SSILNSN_5MajorE0ELSP_0ELNSN_7ScaleInE1ELSQ_1EEEEEENS4_6LayoutINS5_IJNSA_ILi2EEESB_SB_EEENS5_IJSB_NSA_ILi0EEESW_EEEEENS5_IJNS4_10UnderscoreESZ_SZ_EEEEENS4_13SM90_TMA_LOADENS4_14ComposedLayoutINS4_7SwizzleILi2ELi4ELi3EEENS4_18smem_ptr_flag_bitsILi16EEENST_INS5_IJNSA_ILi8EEESG_EEENS5_IJSG_SB_EEEEEEEvNS4_8identityES12_S1C_vS1D_EENS_8epilogue10collective6detail29Sm90TmaWarpSpecializedAdapterINS1G_15DefaultEpilogueISI_SJ_SJ_NS1F_6thread17LinearCombinationISI_Li1EffLNS1K_9ScaleType4KindE0ELNS_15FloatRoundStyleE2ESI_EENS1_15EpilogueDefaultEEEEEvvEEEEvNT_6ParamsE --------------------------
	.section	.text._ZN7cutlass13device_kernelINS_4gemm6kernel13GemmUniversalIN4cute5tupleIJiiiiEEENS1_10collective13CollectiveMmaINS1_34MainloopSm90TmaGmmaWarpSpecializedILi7ENS5_IJNS4_1CILi1EEESB_SB_EEENS1_35KernelTmaWarpSpecializedCooperativeEEENS5_IJNSA_ILi256EEESF_NSA_ILi32EEEEEENS_10bfloat16_tENS5_IJlSB_lEEESI_SJ_NS4_8TiledMMAINS4_8MMA_AtomIJNS4_4SM904GMMA28MMA_64x256x16_F32BF16BF16_SSILNSN_5MajorE0ELSP_0ELNSN_7ScaleInE1ELSQ_1EEEEEENS4_6LayoutINS5_IJNSA_ILi2EEESB_SB_EEENS5_IJSB_NSA_ILi0EEESW_EEEEENS5_IJNS4_10UnderscoreESZ_SZ_EEEEENS4_13SM90_TMA_LOADENS4_14ComposedLayoutINS4_7SwizzleILi2ELi4ELi3EEENS4_18smem_ptr_flag_bitsILi16EEENST_INS5_IJNSA_ILi8EEESG_EEENS5_IJSG_SB_EEEEEEEvNS4_8identityES12_S1C_vS1D_EENS_8epilogue10collective6detail29Sm90TmaWarpSpecializedAdapterINS1G_15DefaultEpilogueISI_SJ_SJ_NS1F_6thread17LinearCombinationISI_Li1EffLNS1K_9ScaleType4KindE0ELNS_15FloatRoundStyleE2ESI_EENS1_15EpilogueDefaultEEEEEvvEEEEvNT_6ParamsE,"ax",@progbits
	.align	128
.text._ZN7cutlass13device_kernelINS_4gemm6kernel13GemmUniversalIN4cute5tupleIJiiiiEEENS1_10collective13CollectiveMmaINS1_34MainloopSm90TmaGmmaWarpSpecializedILi7ENS5_IJNS4_1CILi1EEESB_SB_EEENS1_35KernelTmaWarpSpecializedCooperativeEEENS5_IJNSA_ILi256EEESF_NSA_ILi32EEEEEENS_10bfloat16_tENS5_IJlSB_lEEESI_SJ_NS4_8TiledMMAINS4_8MMA_AtomIJNS4_4SM904GMMA28MMA_64x256x16_F32BF16BF16_SSILNSN_5MajorE0ELSP_0ELNSN_7ScaleInE1ELSQ_1EEEEEENS4_6LayoutINS5_IJNSA_ILi2EEESB_SB_EEENS5_IJSB_NSA_ILi0EEESW_EEEEENS5_IJNS4_10UnderscoreESZ_SZ_EEEEENS4_13SM90_TMA_LOADENS4_14ComposedLayoutINS4_7SwizzleILi2ELi4ELi3EEENS4_18smem_ptr_flag_bitsILi16EEENST_INS5_IJNSA_ILi8EEESG_EEENS5_IJSG_SB_EEEEEEEvNS4_8identityES12_S1C_vS1D_EENS_8epilogue10collective6detail29Sm90TmaWarpSpecializedAdapterINS1G_15DefaultEpilogueISI_SJ_SJ_NS1F_6thread17LinearCombinationISI_Li1EffLNS1K_9ScaleType4KindE0ELNS_15FloatRoundStyleE2ESI_EENS1_15EpilogueDefaultEEEEEvvEEEEvNT_6ParamsE:
        .type           _ZN7cutlass13device_kernelINS_4gemm6kernel13GemmUniversalIN4cute5tupleIJiiiiEEENS1_10collective13CollectiveMmaINS1_34MainloopSm90TmaGmmaWarpSpecializedILi7ENS5_IJNS4_1CILi1EEESB_SB_EEENS1_35KernelTmaWarpSpecializedCooperativeEEENS5_IJNSA_ILi256EEESF_NSA_ILi32EEEEEENS_10bfloat16_tENS5_IJlSB_lEEESI_SJ_NS4_8TiledMMAINS4_8MMA_AtomIJNS4_4SM904GMMA28MMA_64x256x16_F32BF16BF16_SSILNSN_5MajorE0ELSP_0ELNSN_7ScaleInE1ELSQ_1EEEEEENS4_6LayoutINS5_IJNSA_ILi2EEESB_SB_EEENS5_IJSB_NSA_ILi0EEESW_EEEEENS5_IJNS4_10UnderscoreESZ_SZ_EEEEENS4_13SM90_TMA_LOADENS4_14ComposedLayoutINS4_7SwizzleILi2ELi4ELi3EEENS4_18smem_ptr_flag_bitsILi16EEENST_INS5_IJNSA_ILi8EEESG_EEENS5_IJSG_SB_EEEEEEEvNS4_8identityES12_S1C_vS1D_EENS_8epilogue10collective6detail29Sm90TmaWarpSpecializedAdapterINS1G_15DefaultEpilogueISI_SJ_SJ_NS1F_6thread17LinearCombinationISI_Li1EffLNS1K_9ScaleType4KindE0ELNS_15FloatRoundStyleE2ESI_EENS1_15EpilogueDefaultEEEEEvvEEEEvNT_6ParamsE,@function
        .size           _ZN7cutlass13device_kernelINS_4gemm6kernel13GemmUniversalIN4cute5tupleIJiiiiEEENS1_10collective13CollectiveMmaINS1_34MainloopSm90TmaGmmaWarpSpecializedILi7ENS5_IJNS4_1CILi1EEESB_SB_EEENS1_35KernelTmaWarpSpecializedCooperativeEEENS5_IJNSA_ILi256EEESF_NSA_ILi32EEEEEENS_10bfloat16_tENS5_IJlSB_lEEESI_SJ_NS4_8TiledMMAINS4_8MMA_AtomIJNS4_4SM904GMMA28MMA_64x256x16_F32BF16BF16_SSILNSN_5MajorE0ELSP_0ELNSN_7ScaleInE1ELSQ_1EEEEEENS4_6LayoutINS5_IJNSA_ILi2EEESB_SB_EEENS5_IJSB_NSA_ILi0EEESW_EEEEENS5_IJNS4_10UnderscoreESZ_SZ_EEEEENS4_13SM90_TMA_LOADENS4_14ComposedLayoutINS4_7SwizzleILi2ELi4ELi3EEENS4_18smem_ptr_flag_bitsILi16EEENST_INS5_IJNSA_ILi8EEESG_EEENS5_IJSG_SB_EEEEEEEvNS4_8identityES12_S1C_vS1D_EENS_8epilogue10collective6detail29Sm90TmaWarpSpecializedAdapterINS1G_15DefaultEpilogueISI_SJ_SJ_NS1F_6thread17LinearCombinationISI_Li1EffLNS1K_9ScaleType4KindE0ELNS_15FloatRoundStyleE2ESI_EENS1_15EpilogueDefaultEEEEEvvEEEEvNT_6ParamsE,(.L_x_582 - _ZN7cutlass13device_kernelINS_4gemm6kernel13GemmUniversalIN4cute5tupleIJiiiiEEENS1_10collective13CollectiveMmaINS1_34MainloopSm90TmaGmmaWarpSpecializedILi7ENS5_IJNS4_1CILi1EEESB_SB_EEENS1_35KernelTmaWarpSpecializedCooperativeEEENS5_IJNSA_ILi256EEESF_NSA_ILi32EEEEEENS_10bfloat16_tENS5_IJlSB_lEEESI_SJ_NS4_8TiledMMAINS4_8MMA_AtomIJNS4_4SM904GMMA28MMA_64x256x16_F32BF16BF16_SSILNSN_5MajorE0ELSP_0ELNSN_7ScaleInE1ELSQ_1EEEEEENS4_6LayoutINS5_IJNSA_ILi2EEESB_SB_EEENS5_IJSB_NSA_ILi0EEESW_EEEEENS5_IJNS4_10UnderscoreESZ_SZ_EEEEENS4_13SM90_TMA_LOADENS4_14ComposedLayoutINS4_7SwizzleILi2ELi4ELi3EEENS4_18smem_ptr_flag_bitsILi16EEENST_INS5_IJNSA_ILi8EEESG_EEENS5_IJSG_SB_EEEEEEEvNS4_8identityES12_S1C_vS1D_EENS_8epilogue10collective6detail29Sm90TmaWarpSpecializedAdapterINS1G_15DefaultEpilogueISI_SJ_SJ_NS1F_6thread17LinearCombinationISI_Li1EffLNS1K_9ScaleType4KindE0ELNS_15FloatRoundStyleE2ESI_EENS1_15EpilogueDefaultEEEEEvvEEEEvNT_6ParamsE)
        .other          _ZN7cutlass13device_kernelINS_4gemm6kernel13GemmUniversalIN4cute5tupleIJiiiiEEENS1_10collective13CollectiveMmaINS1_34MainloopSm90TmaGmmaWarpSpecializedILi7ENS5_IJNS4_1CILi1EEESB_SB_EEENS1_35KernelTmaWarpSpecializedCooperativeEEENS5_IJNSA_ILi256EEESF_NSA_ILi32EEEEEENS_10bfloat16_tENS5_IJlSB_lEEESI_SJ_NS4_8TiledMMAINS4_8MMA_AtomIJNS4_4SM904GMMA28MMA_64x256x16_F32BF16BF16_SSILNSN_5MajorE0ELSP_0ELNSN_7ScaleInE1ELSQ_1EEEEEENS4_6LayoutINS5_IJNSA_ILi2EEESB_SB_EEENS5_IJSB_NSA_ILi0EEESW_EEEEENS5_IJNS4_10UnderscoreESZ_SZ_EEEEENS4_13SM90_TMA_LOADENS4_14ComposedLayoutINS4_7SwizzleILi2ELi4ELi3EEENS4_18smem_ptr_flag_bitsILi16EEENST_INS5_IJNSA_ILi8EEESG_EEENS5_IJSG_SB_EEEEEEEvNS4_8identityES12_S1C_vS1D_EENS_8epilogue10collective6detail29Sm90TmaWarpSpecializedAdapterINS1G_15DefaultEpilogueISI_SJ_SJ_NS1F_6thread17LinearCombinationISI_Li1EffLNS1K_9ScaleType4KindE0ELNS_15FloatRoundStyleE2ESI_EENS1_15EpilogueDefaultEEEEEvvEEEEvNT_6ParamsE,@"STO_CUDA_ENTRY STV_DEFAULT"
_ZN7cutlass13device_kernelINS_4gemm6kernel13GemmUniversalIN4cute5tupleIJiiiiEEENS1_10collective13CollectiveMmaINS1_34MainloopSm90TmaGmmaWarpSpecializedILi7ENS5_IJNS4_1CILi1EEESB_SB_EEENS1_35KernelTmaWarpSpecializedCooperativeEEENS5_IJNSA_ILi256EEESF_NSA_ILi32EEEEEENS_10bfloat16_tENS5_IJlSB_lEEESI_SJ_NS4_8TiledMMAINS4_8MMA_AtomIJNS4_4SM904GMMA28MMA_64x256x16_F32BF16BF16_SSILNSN_5MajorE0ELSP_0ELNSN_7ScaleInE1ELSQ_1EEEEEENS4_6LayoutINS5_IJNSA_ILi2EEESB_SB_EEENS5_IJSB_NSA_ILi0EEESW_EEEEENS5_IJNS4_10UnderscoreESZ_SZ_EEEEENS4_13SM90_TMA_LOADENS4_14ComposedLayoutINS4_7SwizzleILi2ELi4ELi3EEENS4_18smem_ptr_flag_bitsILi16EEENST_INS5_IJNSA_ILi8EEESG_EEENS5_IJSG_SB_EEEEEEEvNS4_8identityES12_S1C_vS1D_EENS_8epilogue10collective6detail29Sm90TmaWarpSpecializedAdapterINS1G_15DefaultEpilogueISI_SJ_SJ_NS1F_6thread17LinearCombinationISI_Li1EffLNS1K_9ScaleType4KindE0ELNS_15FloatRoundStyleE2ESI_EENS1_15EpilogueDefaultEEEEEvvEEEEvNT_6ParamsE:
[----:B------:R-:W0:Y:S02]  /*0000*/  LDC R1, c[0x0][0x28] ;  /* 0x00000a00ff017b82 */ /* 0x000e240000000800 */
[----:B0-----:R-:W-:Y:S01]  /*0010*/  VIADD R1, R1, 0xfffffb40 ;  /* 0xfffffb4001017836 */ /* 0x001fe20000000000 */
[----:B------:R-:W0:Y:S01]  /*0020*/  S2R R2, SR_TID.X ;  /* 0x0000000000027919 */ /* 0x000e220000002100 */
[----:B------:R-:W-:Y:S01]  /*0030*/  ELECT P0, URZ, PT ;  /* 0x00000000003f782f */ /* 0x000fe20003800000 */
[----:B------:R-:W-:Y:S01]  /*0040*/  BSSY B0, `(.L_x_0) ;  /* 0x0000015000007945 */ /* 0x000fe20003800000 */
[--C-:B0-----:R-:W-:Y:S02]  /*0050*/  SHF.R.U32.HI R0, RZ, 0x5, R2.reuse ;  /* 0x00000005ff007819 */ /* 0x101fe40000011602 */
[----:B------:R-:W-:-:S03]  /*0060*/  SHF.R.U32.HI R160, RZ, 0x7, R2 ;  /* 0x00000007ffa07819 */ /* 0x000fc60000011602 */
[----:B------:R-:W0:Y:S04]  /*0070*/  SHFL.IDX PT, R3, R0, RZ, 0x1f ;  /* 0x00001fff00037589 */ /* 0x000e2800000e0000 */
[----:B------:R-:W1:Y:S01]  /*0080*/  SHFL.IDX PT, R2, R160, RZ, 0x1f ;  /* 0x00001fffa0027589 */ /* 0x000e6200000e0000 */
[----:B0-----:R-:W-:Y:S02]  /*0090*/  R2UR UR10, R3 ;  /* 0x00000000030a72ca */ /* 0x001fe400000e0000 */
[----:B-1----:R-:W-:-:S11]  /*00a0*/  R2UR UR5, R2 ;  /* 0x00000000020572ca */ /* 0x002fd600000e0000 */
[----:B------:R-:W-:Y:S02]  /*00b0*/  USHF.R.S32.HI UR4, URZ, 0x1f, UR10 ;  /* 0x0000001f3f047899 */ /* 0x000fe4000801140a */
[----:B------:R-:W-:Y:S02]  /*00c0*/  ISETP.NE.OR P0, PT, RZ, UR10, !P0 ;  /* 0x0000000aff007c0c */ /* 0x000fe4000c705670 */
[----:B------:R-:W-:-:S04]  /*00d0*/  ULEA.HI UR4, UR4, UR10, URZ, 0x2 ;  /* 0x0000000a04047291 */ /* 0x000fc8000f8f103f */
[----:B------:R-:W-:-:S04]  /*00e0*/  ULOP3.LUT UR4, UR4, 0xfffffffc, URZ, 0xc0, !UPT ;  /* 0xfffffffc04047892 */ /* 0x000fc8000f8ec03f */
[----:B------:R-:W-:-:S03]  /*00f0*/  UIADD3 UR10, UR10, -UR4, URZ ;  /* 0x800000040a0a7290 */ /* 0x000fc6000fffe03f */
[----:B------:R-:W-:Y:S09]  /*0100*/  @P0 BRA `(.L_x_1) ;  /* 0x0000000000200947 */ /* 0x000ff20003800000 */
[----:B------:R-:W-:Y:S02]  /*0110*/  ULDC.64 UR6, c[0x0][0x198] ;  /* 0x0000660000067ab9 */ /* 0x000fe40000000a00 */
[----:B------:R-:W-:Y:S02]  /*0120*/  UIADD3 UR8, UP0, UR6, 0xf0, URZ ;  /* 0x000000f006087890 */ /* 0x000fe4000ff1e03f */
[----:B------:R-:W-:Y:S02]  /*0130*/  UIADD3 UR6, UP1, UR6, 0x1f0, URZ ;  /* 0x000001f006067890 */ /* 0x000fe4000ff3e03f */
[----:B------:R-:W-:Y:S02]  /*0140*/  UIADD3.X UR9, URZ, UR7, URZ, UP0, !UPT ;  /* 0x000000073f097290 */ /* 0x000fe400087fe43f */
[----:B------:R-:W-:-:S07]  /*0150*/  UIADD3.X UR7, URZ, UR7, URZ, UP1, !UPT ;  /* 0x000000073f077290 */ /* 0x000fce0008ffe43f */
[----:B------:R0:W-:Y:S02]  /*0160*/  UTMACCTL.PF [UR8] ;  /* 0x00000000080079b9 */ /* 0x0001e40008040000 */
[----:B------:R0:W-:Y:S02]  /*0170*/  UTMACCTL.PF [UR6] ;  /* 0x00000000060079b9 */ /* 0x0001e40008040000 */
[----:B0-----:R-:W-:Y:S01]  /*0180*/  NOP ;  /* 0x0000000000007918 */ /* 0x001fe20000000000 */
.L_x_1:
[----:B------:R-:W-:Y:S05]  /*0190*/  BSYNC B0 ;  /* 0x0000000000007941 */ /* 0x000fea0003800000 */
.L_x_0:
[----:B------:R-:W0:Y:S01]  /*01a0*/  SHFL.IDX PT, R2, R0, RZ, 0x1f ;  /* 0x00001fff00027589 */ /* 0x000e2200000e0000 */
[----:B------:R-:W-:Y:S01]  /*01b0*/  UISETP.NE.AND UP0, UPT, UR10, 0x3, UPT ;  /* 0x000000030a00788c */ /* 0x000fe2000bf05270 */
[----:B------:R-:W-:Y:S01]  /*01c0*/  ISETP.NE.AND P1, PT, RZ, UR5, PT ;  /* 0x00000005ff007c0c */ /* 0x000fe2000bf25270 */
[----:B------:R-:W-:Y:S02]  /*01d0*/  UIADD3 UR18, UR5, -0x1, URZ ;  /* 0xffffffff05127890 */ /* 0x000fe4000fffe03f */
[----:B------:R-:W-:Y:S02]  /*01e0*/  UISETP.EQ.OR UP0, UPT, UR10, URZ, !UP0 ;  /* 0x0000003f0a00728c */ /* 0x000fe4000c702670 */
[----:B------:R-:W-:Y:S02]  /*01f0*/  UISETP.GE.U32.AND UP1, UPT, UR18, 0x2, UPT ;  /* 0x000000021200788c */ /* 0x000fe4000bf26070 */
[----:B------:R-:W-:-:S04]  /*0200*/  UISETP.EQ.AND UP0, UPT, UR5, URZ, UP0 ;  /* 0x0000003f0500728c */ /* 0x000fc80008702270 */
[----:B------:R-:W-:-:S04]  /*0210*/  USEL UR40, URZ, 0x1, !UP0 ;  /* 0x000000013f287887 */ /* 0x000fc8000c000000 */
[----:B------:R-:W-:Y:S01]  /*0220*/  USEL UR40, UR40, 0x2, UP1 ;  /* 0x0000000228287887 */ /* 0x000fe20008800000 */
[----:B0-----:R-:W-:-:S13]  /*0230*/  ISETP.NE.AND P0, PT, R2, RZ, PT ;  /* 0x000000ff0200720c */ /* 0x001fda0003f05270 */
[----:B------:R-:W-:Y:S05]  /*0240*/  @P0 BRA `(.L_x_2) ;  /* 0x0000000000700947 */ /* 0x000fea0003800000 */
[----:B------:R-:W0:Y:S01]  /*0250*/  S2UR UR8, SR_CgaCtaId ;  /* 0x00000000000879c3 */ /* 0x000e220000008800 */
[----:B------:R-:W-:Y:S01]  /*0260*/  UMOV UR4, 0x400 ;  /* 0x0000040000047882 */ /* 0x000fe20000000000 */
[----:B------:R-:W-:Y:S01]  /*0270*/  UMOV UR5, 0x1 ;  /* 0x0000000100057882 */ /* 0x000fe20000000000 */
[----:B------:R-:W-:Y:S01]  /*0280*/  UMOV UR6, 0x100 ;  /* 0x0000010000067882 */ /* 0x000fe20000000000 */
[----:B------:R-:W-:Y:S01]  /*0290*/  ELECT P0, URZ, PT ;  /* 0x00000000003f782f */ /* 0x000fe20003800000 */
[----:B------:R-:W-:-:S04]  /*02a0*/  UIADD3 UR6, -UR6, 0x100000, URZ ;  /* 0x0010000006067890 */ /* 0x000fc8000fffe13f */
[----:B------:R-:W-:Y:S02]  /*02b0*/  USHF.L.U32 UR7, UR6, 0xb, URZ ;  /* 0x0000000b06077899 */ /* 0x000fe4000800063f */
[----:B------:R-:W-:Y:S02]  /*02c0*/  USHF.L.U32 UR6, UR6, 0x1, URZ ;  /* 0x0000000106067899 */ /* 0x000fe4000800063f */
[----:B0-----:R-:W-:Y:S02]  /*02d0*/  ULEA UR8, UR8, UR4, 0x18 ;  /* 0x0000000408087291 */ /* 0x001fe4000f8ec03f */
[----:B------:R-:W-:-:S04]  /*02e0*/  UIADD3 UR4, -UR5, 0x100000, URZ ;  /* 0x0010000005047890 */ /* 0x000fc8000fffe13f */
[----:B------:R-:W-:Y:S02]  /*02f0*/  USHF.L.U32 UR5, UR4, 0xb, URZ ;  /* 0x0000000b04057899 */ /* 0x000fe4000800063f */
[----:B------:R-:W-:Y:S01]  /*0300*/  USHF.L.U32 UR4, UR4, 0x1, URZ ;  /* 0x0000000104047899 */ /* 0x000fe2000800063f */
[----:B------:R-:W0:Y:S11]  /*0310*/  FENCE.VIEW.ASYNC.S ;  /* 0x00000000000073c6 */ /* 0x000e360000000000 */
[----:B0-----:R0:W1:Y:S01]  /*0320*/  SYNCS.EXCH.64 URZ, [UR8], UR4 ;  /* 0x00000004083f75b2 */ /* 0x0010620008000100 */
[----:B------:R0:W2:Y:S01]  /*0330*/  SYNCS.EXCH.64 URZ, [UR8+0x38], UR6 ;  /* 0x00003806083f75b2 */ /* 0x0000a20008000100 */
[----:B------:R0:W3:Y:S01]  /*0340*/  SYNCS.EXCH.64 URZ, [UR8+0x8], UR4 ;  /* 0x00000804083f75b2 */ /* 0x0000e20008000100 */
[----:B------:R0:W4:Y:S01]  /*0350*/  SYNCS.EXCH.64 URZ, [UR8+0x40], UR6 ;  /* 0x00004006083f75b2 */ /* 0x0001220008000100 */
[----:B------:R0:W0:Y:S01]  /*0360*/  SYNCS.EXCH.64 URZ, [UR8+0x10], UR4 ;  /* 0x00001004083f75b2 */ /* 0x0000220008000100 */
        /* <DEDUP_REMOVED lines=9> */
[----:B------:R-:W-:Y:S01]  /*0400*/  NOP ;  /* 0x0000000000007918 */ /* 0x000fe20000000000 */
.L_x_2:
[----:B------:R-:W5:Y:S01]  /*0410*/  SHFL.IDX PT, R0, R0, RZ, 0x1f ;  /* 0x00001fff00007589 */ /* 0x000f6200000e0000 */
[----:B------:R-:W-:Y:S01]  /*0420*/  ELECT P0, URZ, PT ;  /* 0x00000000003f782f */ /* 0x000fe20003800000 */
[----:B------:R-:W1:Y:S01]  /*0430*/  S2UR UR17, SR_CTAID.Y ;  /* 0x00000000001179c3 */ /* 0x000e620000002600 */
[----:B0-----:R-:W-:Y:S01]  /*0440*/  ULDC UR5, c[0x0][0x65c] ;  /* 0x0001970000057ab9 */ /* 0x001fe20000000800 */
[----:B------:R-:W-:Y:S01]  /*0450*/  UMOV UR12, 0x20 ;  /* 0x00000020000c7882 */ /* 0x000fe20000000000 */
[----:B------:R-:W-:Y:S01]  /*0460*/  UISETP.NE.AND UP2, UPT, UR5, 0x1, UPT ;  /* 0x000000010500788c */ /* 0x000fe2000bf45270 */
[----:B------:R-:W-:Y:S01]  /*0470*/  NOP ;  /* 0x0000000000007918 */ /* 0x000fe20000000000 */
[----:B------:R-:W-:Y:S02]  /*0480*/  NOP ;  /* 0x0000000000007918 */ /* 0x000fe40000000000 */
[----:B------:R-:W-:Y:S01]  /*0490*/  UP2UR UR45, UPR, URZ, 0x4 ;  /* 0x000000043f2d7883 */ /* 0x000fe20008000000 */
[----:B------:R-:W0:Y:S01]  /*04a0*/  S2UR UR4, SR_CTAID.X ;  /* 0x00000000000479c3 */ /* 0x000e220000002500 */
[----:B------:R-:W-:-:S02]  /*04b0*/  PLOP3.LUT P2, PT, PT, PT, UP2, 0x80, 0x0 ;  /* 0x000000000000781c */ /* 0x000fc40003f4f028 */
[----:B------:R-:W-:Y:S02]  /*04c0*/  PLOP3.LUT P4, PT, PT, PT, UP2, 0x80, 0x0 ;  /* 0x000000000000781c */ /* 0x000fe40003f8f028 */
[----:B------:R-:W-:Y:S01]  /*04d0*/  PLOP3.LUT P3, PT, PT, PT, UP2, 0x80, 0x0 ;  /* 0x000000000000781c */ /* 0x000fe20003f6f028 */
[----:B------:R-:W-:Y:S01]  /*04e0*/  @UP2 ULDC UR14, c[0x0][0x10] ;  /* 0x00000400000e2ab9 */ /* 0x000fe20000000800 */
[----:B------:R-:W-:Y:S01]  /*04f0*/  @UP2 UMOV UR9, URZ ;  /* 0x0000003f00092c82 */ /* 0x000fe20008000000 */
[----:B------:R-:W-:Y:S01]  /*0500*/  @!UP2 ULDC UR11, c[0x0][0xc] ;  /* 0x00000300000baab9 */ /* 0x000fe20000000800 */
[----:B-----5:R-:W-:Y:S01]  /*0510*/  ISETP.NE.OR P0, PT, R0, RZ, !P0 ;  /* 0x000000ff0000720c */ /* 0x020fe20004705670 */
[----:B-1----:R-:W-:Y:S02]  /*0520*/  @UP2 UMOV UR7, UR17 ;  /* 0x0000001100072c82 */ /* 0x002fe40008000000 */
[----:B------:R-:W-:Y:S01]  /*0530*/  @UP2 UMOV UR8, UR7 ;  /* 0x0000000700082c82 */ /* 0x000fe20008000000 */
[----:B------:R-:W-:Y:S01]  /*0540*/  @!UP2 UMOV UR7, UR17 ;  /* 0x000000110007ac82 */ /* 0x000fe20008000000 */
[----:B0-----:R-:W-:-:S08]  /*0550*/  @UP2 UIMAD.WIDE.U32 UR14, UR4, UR14, UR8 ;  /* 0x0000000e040e22a5 */ /* 0x001fd0000f8e0008 */
[----:B------:R-:W-:Y:S01]  /*0560*/  VOTEU.ALL UP0, P0 ;  /* 0x00000000003f7886 */ /* 0x000fe20000000000 */
[----:B------:R-:W-:Y:S01]  /*0570*/  VOTEU.ALL UP1, P0 ;  /* 0x00000000003f7886 */ /* 0x000fe20000020000 */
[----:B------:R-:W-:-:S03]  /*0580*/  IMAD.U32 R2, RZ, RZ, UR14 ;  /* 0x0000000eff027e24 */ /* 0x000fc6000f8e00ff */
[----:B------:R-:W0:Y:S01]  /*0590*/  @!UP0 S2UR UR6, SR_CgaCtaId ;  /* 0x00000000000689c3 */ /* 0x000e220000008800 */
[----:B------:R-:W-:Y:S01]  /*05a0*/  @!UP0 UMOV UR5, 0x400 ;  /* 0x0000040000058882 */ /* 0x000fe20000000000 */
[----:B------:R-:W-:-:S04]  /*05b0*/  @!UP0 UIADD3 UR12, -UR12, 0x100000, URZ ;  /* 0x001000000c0c8890 */ /* 0x000fc8000fffe13f */
[----:B------:R-:W-:Y:S02]  /*05c0*/  @!UP0 USHF.L.U32 UR13, UR12, 0xb, URZ ;  /* 0x0000000b0c0d8899 */ /* 0x000fe4000800063f */
[----:B------:R-:W-:Y:S01]  /*05d0*/  @!UP0 USHF.L.U32 UR12, UR12, 0x1, URZ ;  /* 0x000000010c0c8899 */ /* 0x000fe2000800063f */
[----:B------:R-:W-:Y:S01]  /*05e0*/  IMAD.U32 R3, RZ, RZ, UR15 ;  /* 0x0000000fff037e24 */ /* 0x000fe2000f8e00ff */
[----:B0-----:R-:W-:Y:S01]  /*05f0*/  @!UP0 ULEA UR16, UR6, UR5, 0x18 ;  /* 0x0000000506108291 */ /* 0x001fe2000f8ec03f */
[----:B------:R-:W-:Y:S01]  /*0600*/  VOTEU.ALL UP0, P0 ;  /* 0x00000000003f7886 */ /* 0x000fe20000000000 */
[----:B------:R-:W-:Y:S01]  /*0610*/  PLOP3.LUT P0, PT, PT, PT, UP2, 0x80, 0x0 ;  /* 0x000000000000781c */ /* 0x000fe20003f0f028 */
[----:B------:R-:W-:Y:S01]  /*0620*/  UMOV UR5, URZ ;  /* 0x0000003f00057c82 */ /* 0x000fe20008000000 */
[----:B------:R-:W-:Y:S01]  /*0630*/  @UP2 UMOV UR6, URZ ;  /* 0x0000003f00062c82 */ /* 0x000fe20008000000 */
[----:B------:R-:W-:Y:S02]  /*0640*/  @!UP2 UIMAD.WIDE.U32 UR8, UR11, UR7, UR4 ;  /* 0x000000070b08a2a5 */ /* 0x000fe4000f8e0004 */
[----:B------:R-:W-:-:S04]  /*0650*/  @UP2 UIADD3 UR6, UR15, UR6, URZ ;  /* 0x000000060f062290 */ /* 0x000fc8000fffe03f */
[----:B------:R-:W-:Y:S01]  /*0660*/  MOV R5, UR9 ;  /* 0x0000000900057c02 */ /* 0x000fe20008000f00 */
[----:B------:R-:W0:Y:S02]  /*0670*/  FENCE.VIEW.ASYNC.S ;  /* 0x00000000000073c6 */ /* 0x000e240000000000 */
[----:B0-----:R0:W2:Y:S01]  /*0680*/  @!UP0 SYNCS.EXCH.64 URZ, [UR16+0x80], UR12 ;  /* 0x0000800c103f85b2 */ /* 0x0010a20008000100 */
[----:B------:R-:W-:Y:S02]  /*0690*/  @P2 IMAD.U32 R6, RZ, RZ, UR6 ;  /* 0x00000006ff062e24 */ /* 0x000fe4000f8e00ff */
[----:B------:R-:W-:Y:S02]  /*06a0*/  @P0 IMAD.MOV.U32 R7, RZ, RZ, R2 ;  /* 0x000000ffff070224 */ /* 0x000fe400078e0002 */
[----:B------:R-:W-:Y:S02]  /*06b0*/  IMAD.U32 R2, RZ, RZ, UR8 ;  /* 0x00000008ff027e24 */ /* 0x000fe4000f8e00ff */
[----:B------:R-:W-:-:S02]  /*06c0*/  @!P4 IMAD.MOV.U32 R6, RZ, RZ, R5 ;  /* 0x000000ffff06c224 */ /* 0x000fc400078e0005 */
[----:B------:R-:W-:Y:S02]  /*06d0*/  @!P3 IMAD.MOV.U32 R7, RZ, RZ, R2 ;  /* 0x000000ffff07b224 */ /* 0x000fe400078e0002 */
[----:B------:R-:W-:Y:S01]  /*06e0*/  IMAD.U32 R3, RZ, RZ, UR9 ;  /* 0x00000009ff037e24 */ /* 0x000fe2000f8e00ff */
[----:B------:R0:W-:Y:S01]  /*06f0*/  STL [R1+0x200], R6 ;  /* 0x0002000601007387 */ /* 0x0001e20000100800 */
[----:B------:R-:W-:-:S03]  /*0700*/  IMAD.U32 R4, RZ, RZ, UR8 ;  /* 0x00000008ff047e24 */ /* 0x000fc6000f8e00ff */
[----:B------:R0:W-:Y:S01]  /*0710*/  STL [R1+0x204], R7 ;  /* 0x0002040701007387 */ /* 0x0001e20000100800 */
[----:B------:R0:W2:Y:S01]  /*0720*/  @!UP1 SYNCS.EXCH.64 URZ, [UR16+0x88], UR12 ;  /* 0x0000880c103f95b2 */ /* 0x0000a20008000100 */
[----:B------:R-:W-:Y:S01]  /*0730*/  NOP ;  /* 0x0000000000007918 */ /* 0x000fe20000000000 */
[----:B--234-:R-:W-:Y:S06]  /*0740*/  BAR.SYNC.DEFER_BLOCKING 0x0 ;  /* 0x0000000000007b1d */ /* 0x01cfec0000010000 */
[----:B------:R-:W-:Y:S05]  /*0750*/  @!P1 BRA `(.L_x_3) ;  /* 0x0000015400e49947 */ /* 0x000fea0003800000 */
[----:B------:R-:W-:-:S06]  /*0760*/  UISETP.GT.U32.AND UP0, UPT, UR18, 0x1, UPT ;  /* 0x000000011200788c */ /* 0x000fcc000bf04070 */
[----:B------:R-:W-:-:S13]  /*0770*/  PLOP3.LUT P0, PT, PT, PT, UP0, 0x80, 0x0 ;  /* 0x000000000000781c */ /* 0x000fda0003f0f008 */
[----:B0-----:R-:W-:Y:S05]  /*0780*/  @P0 EXIT ;  /* 0x000000000000094d */ /* 0x001fea0003800000 */
[----:B------:R-:W-:Y:S01]  /*0790*/  ULDC.64 UR8, c[0x0][0x650] ;  /* 0x0001940000087ab9 */ /* 0x000fe20000000a00 */
[----:B------:R-:W-:Y:S01]  /*07a0*/  UMOV UR41, 0xffffffff ;  /* 0xffffffff00297882 */ /* 0x000fe20000000000 */
[----:B------:R-:W-:Y:S01]  /*07b0*/  ISETP.GE.U32.AND P0, PT, R7, UR8, PT ;  /* 0x0000000807007c0c */ /* 0x000fe2000bf06070 */
[----:B------:R-:W-:Y:S01]  /*07c0*/  UMOV UR42, 0xffffffff ;  /* 0xffffffff002a7882 */ /* 0x000fe20000000000 */
[----:B------:R-:W-:Y:S01]  /*07d0*/  UMOV UR43, 0xffffffff ;  /* 0xffffffff002b7882 */ /* 0x000fe20000000000 */
[----:B------:R-:W-:Y:S02]  /*07e0*/  PRMT R0, RZ, 0x7610, R0 ;  /* 0x00007610ff007816 */ /* 0x000fe40000000000 */
[----:B------:R-:W-:-:S13]  /*07f0*/  ISETP.GE.U32.AND.EX P0, PT, R6, UR9, PT, P0 ;  /* 0x0000000906007c0c */ /* 0x000fda000bf06100 */
[----:B------:R-:W-:Y:S05]  /*0800*/  @P0 BRA `(.L_x_4) ;  /* 0x0000000400800947 */ /* 0x000fea0003800000 */
[----:B------:R-:W-:Y:S01]  /*0810*/  I2FP.F32.U32 R0, UR4 ;  /* 0x0000000400007c45 */ /* 0x000fe20008201000 */
[----:B------:R-:W-:Y:S01]  /*0820*/  ULDC.64 UR16, c[0x0][0x628] ;  /* 0x00018a0000107ab9 */ /* 0x000fe20000000a00 */
[----:B------:R-:W-:Y:S01]  /*0830*/  ULDC UR6, c[0x0][0x150] ;  /* 0x0000540000067ab9 */ /* 0x000fe20000000800 */
[----:B------:R-:W-:Y:S01]  /*0840*/  ISETP.NE.U32.AND P0, PT, RZ, UR16, PT ;  /* 0x00000010ff007c0c */ /* 0x000fe2000bf05070 */
[----:B------:R-:W-:Y:S01]  /*0850*/  ULDC UR15, c[0x0][0x630] ;  /* 0x00018c00000f7ab9 */ /* 0x000fe20000000800 */
[----:B------:R-:W-:Y:S01]  /*0860*/  FMUL R0, R0, UR6 ;  /* 0x0000000600007c20 */ /* 0x000fe20008400000 */
[----:B------:R-:W-:Y:S01]  /*0870*/  R2UR UR18, R7 ;  /* 0x00000000071272ca */ /* 0x000fe200000e0000 */
[----:B------:R-:W-:Y:S01]  /*0880*/  ULDC UR20, c[0x0][0x154] ;  /* 0x0000550000147ab9 */ /* 0x000fe20000000800 */
[----:B------:R-:W-:Y:S01]  /*0890*/  ISETP.NE.AND.EX P0, PT, RZ, UR17, PT, P0 ;  /* 0x00000011ff007c0c */ /* 0x000fe2000bf05300 */
[----:B------:R0:W1:Y:S01]  /*08a0*/  F2I.U32.TRUNC.NTZ R2, R0 ;  /* 0x0000000000027305 */ /* 0x000062000020f000 */
[----:B------:R-:W-:-:S02]  /*08b0*/  R2UR UR19, R6 ;  /* 0x00000000061372ca */ /* 0x000fc400000e0000 */
[----:B------:R-:W-:Y:S02]  /*08c0*/  R2UR UR8, R7 ;  /* 0x00000000070872ca */ /* 0x000fe400000e0000 */
[----:B------:R-:W-:-:S07]  /*08d0*/  R2UR UR9, R6 ;  /* 0x00000000060972ca */ /* 0x000fce00000e0000 */
[----:B0-----:R-:W-:Y:S08]  /*08e0*/  @!P0 BRA `(.L_x_5) ;  /* 0x0000000000308947 */ /* 0x001ff00003800000 */
[----:B------:R-:W-:Y:S01]  /*08f0*/  R2UR UR8, R7 ;  /* 0x00000000070872ca */ /* 0x000fe200000e0000 */
[----:B------:R-:W-:Y:S01]  /*0900*/  ULDC UR6, c[0x0][0x634] ;  /* 0x00018d0000067ab9 */ /* 0x000fe20000000800 */
[----:B------:R-:W-:-:S11]  /*0910*/  R2UR UR14, R6 ;  /* 0x00000000060e72ca */ /* 0x000fd600000e0000 */
[----:B------:R-:W-:-:S04]  /*0920*/  UIADD3 UR6, UP0, UR8, UR6, URZ ;  /* 0x0000000608067290 */ /* 0x000fc8000ff1e03f */
[----:B------:R-:W-:-:S04]  /*0930*/  UIADD3.X UR14, URZ, UR14, URZ, UP0, !UPT ;  /* 0x0000000e3f0e7290 */ /* 0x000fc800087fe43f */
[----:B------:R-:W-:-:S04]  /*0940*/  UIMAD.WIDE.U32 UR8, UR14, UR16, URZ ;  /* 0x000000100e0872a5 */ /* 0x000fc8000f8e003f */
[----:B------:R-:W-:Y:S02]  /*0950*/  UIMAD.WIDE.U32 UR10, UP0, UR6, UR17, UR8 ;  /* 0x00000011060a72a5 */ /* 0x000fe4000f800008 */
[----:B------:R-:W-:Y:S02]  /*0960*/  UIMAD.WIDE.U32 UR8, UR6, UR16, URZ ;  /* 0x00000010060872a5 */ /* 0x000fe4000f8e003f */
[----:B------:R-:W-:Y:S02]  /*0970*/  UIADD3.X UR13, URZ, URZ, URZ, UP0, !UPT ;  /* 0x0000003f3f0d7290 */ /* 0x000fe400087fe43f */
[----:B------:R-:W-:Y:S01]  /*0980*/  UIADD3 URZ, UP0, UR9, UR10, URZ ;  /* 0x0000000a093f7290 */ /* 0x000fe2000ff1e03f */
[----:B------:R-:W-:-:S03]  /*0990*/  UMOV UR12, UR11 ;  /* 0x0000000b000c7c82 */ /* 0x000fc60008000000 */
[----:B------:R-:W-:-:S12]  /*09a0*/  UIMAD.WIDE.U32.X UR8, UR14, UR17, UR12, UP0 ;  /* 0x000000110e0872a5 */ /* 0x000fd800080e040c */
.L_x_5:
[----:B------:R-:W-:Y:S01]  /*09b0*/  USHF.R.U64 UR43, UR8, UR15, UR9 ;  /* 0x0000000f082b7299 */ /* 0x000fe20008001209 */
[----:B------:R-:W-:Y:S01]  /*09c0*/  I2FP.F32.U32 R0, UR7 ;  /* 0x0000000700007c45 */ /* 0x000fe20008201000 */
[----:B------:R-:W-:Y:S01]  /*09d0*/  USHF.R.U32.HI UR5, URZ, UR15, UR9 ;  /* 0x0000000f3f057299 */ /* 0x000fe20008011609 */
[----:B-1----:R-:W-:Y:S01]  /*09e0*/  R2UR UR12, R2 ;  /* 0x00000000020c72ca */ /* 0x002fe200000e0000 */
[----:B------:R-:W-:Y:S02]  /*09f0*/  UIADD3 UR6, UP0, URZ, -UR43, URZ ;  /* 0x8000002b3f067290 */ /* 0x000fe4000ff1e03f */
[----:B------:R-:W-:Y:S01]  /*0a00*/  FMUL R0, R0, UR20 ;  /* 0x0000001400007c20 */ /* 0x000fe20008400000 */
[----:B------:R-:W-:Y:S01]  /*0a10*/  ULDC.64 UR8, c[0x0][0x620] ;  /* 0x0001880000087ab9 */ /* 0x000fe20000000a00 */
[----:B------:R-:W-:Y:S01]  /*0a20*/  UIADD3.X UR5, URZ, ~UR5, URZ, UP0, !UPT ;  /* 0x800000053f057290 */ /* 0x000fe200087fe43f */
[----:B------:R-:W-:Y:S01]  /*0a30*/  UMOV UR10, UR18 ;  /* 0x00000012000a7c82 */ /* 0x000fe20008000000 */
[----:B------:R-:W-:-:S02]  /*0a40*/  UMOV UR11, UR19 ;  /* 0x00000013000b7c82 */ /* 0x000fc40008000000 */
[----:B------:R-:W-:Y:S01]  /*0a50*/  UIMAD UR5, UR5, UR8, URZ ;  /* 0x00000008050572a4 */ /* 0x000fe2000f8e023f */
[----:B------:R-:W0:Y:S01]  /*0a60*/  F2I.U32.TRUNC.NTZ R0, R0 ;  /* 0x0000000000007305 */ /* 0x000e22000020f000 */
[----:B------:R-:W-:Y:S02]  /*0a70*/  UIMAD.WIDE.U32 UR10, UR6, UR8, UR10 ;  /* 0x00000008060a72a5 */ /* 0x000fe4000f8e000a */
[----:B------:R-:W-:Y:S01]  /*0a80*/  UIMAD UR6, UR6, UR9, UR5 ;  /* 0x00000009060672a4 */ /* 0x000fe2000f8e0205 */
[----:B------:R-:W-:Y:S01]  /*0a90*/  ULDC UR21, c[0x0][0x658] ;  /* 0x0001960000157ab9 */ /* 0x000fe20000000800 */
[----:B------:R-:W-:Y:S02]  /*0aa0*/  UMOV UR19, 0xffffffff ;  /* 0xffffffff00137882 */ /* 0x000fe40000000000 */
[----:B------:R-:W-:Y:S01]  /*0ab0*/  UIADD3 UR6, UR11, UR6, URZ ;  /* 0x000000060b067290 */ /* 0x000fe2000fffe03f */
[----:B------:R-:W-:Y:S01]  /*0ac0*/  ULDC UR15, c[0x0][0x618] ;  /* 0x00018600000f7ab9 */ /* 0x000fe20000000800 */
[----:B------:R-:W-:Y:S01]  /*0ad0*/  ULDC.64 UR8, c[0x0][0x640] ;  /* 0x0001900000087ab9 */ /* 0x000fe20000000a00 */
[----:B------:R-:W-:Y:S01]  /*0ae0*/  USHF.L.U32 UR11, UR19, UR21, URZ ;  /* 0x00000015130b7299 */ /* 0x000fe2000800063f */
[----:B------:R-:W-:Y:S01]  /*0af0*/  ISETP.NE.U32.AND P0, PT, RZ, UR8, PT ;  /* 0x00000008ff007c0c */ /* 0x000fe2000bf05070 */
[----:B------:R-:W-:-:S02]  /*0b00*/  USHF.R.U64 UR19, UR10, UR15, UR6 ;  /* 0x0000000f0a137299 */ /* 0x000fc40008001206 */
[----:B------:R-:W-:Y:S01]  /*0b10*/  USHF.R.U32.HI UR10, URZ, UR15, UR6 ;  /* 0x0000000f3f0a7299 */ /* 0x000fe20008011606 */
[----:B0-----:R-:W-:Y:S01]  /*0b20*/  R2UR UR14, R0 ;  /* 0x00000000000e72ca */ /* 0x001fe200000e0000 */
[----:B------:R-:W-:Y:S01]  /*0b30*/  ULDC UR17, c[0x0][0x608] ;  /* 0x0001820000117ab9 */ /* 0x000fe20000000800 */
[----:B------:R-:W-:Y:S01]  /*0b40*/  ISETP.NE.AND.EX P0, PT, RZ, UR9, PT, P0 ;  /* 0x00000009ff007c0c */ /* 0x000fe2000bf05300 */
[----:B------:R-:W-:Y:S02]  /*0b50*/  USHF.R.U64 UR23, UR19, UR17, UR10 ;  /* 0x0000001113177299 */ /* 0x000fe4000800120a */
[----:B------:R-:W-:Y:S01]  /*0b60*/  USHF.R.U32.HI UR10, URZ, UR17, UR10 ;  /* 0x000000113f0a7299 */ /* 0x000fe2000801160a */
[----:B------:R-:W-:Y:S01]  /*0b70*/  UMOV UR16, 0x1 ;  /* 0x0000000100107882 */ /* 0x000fe20000000000 */
[----:B------:R-:W-:Y:S02]  /*0b80*/  UIADD3 UR12, -UR12, URZ, URZ ;  /* 0x0000003f0c0c7290 */ /* 0x000fe4000fffe13f */
[----:B------:R-:W-:-:S02]  /*0b90*/  USHF.R.U64 UR24, UR23, UR21, UR10 ;  /* 0x0000001517187299 */ /* 0x000fc4000800120a */
[----:B------:R-:W-:Y:S01]  /*0ba0*/  USHF.L.U32 UR6, UR16, UR21, URZ ;  /* 0x0000001510067299 */ /* 0x000fe2000800063f */
[----:B------:R-:W-:Y:S01]  /*0bb0*/  ULDC UR13, c[0x0][0x144] ;  /* 0x00005100000d7ab9 */ /* 0x000fe20000000800 */
[----:B------:R-:W-:Y:S01]  /*0bc0*/  ULDC UR5, c[0x0][0x600] ;  /* 0x0001800000057ab9 */ /* 0x000fe20000000800 */
[----:B------:R-:W-:Y:S02]  /*0bd0*/  ULOP3.LUT UR16, URZ, UR11, URZ, 0x33, !UPT ;  /* 0x0000000b3f107292 */ /* 0x000fe4000f8e333f */
[----:B------:R-:W-:Y:S02]  /*0be0*/  USHF.R.U32.HI UR11, URZ, UR21, UR10 ;  /* 0x000000153f0b7299 */ /* 0x000fe4000801160a */
[----:B------:R-:W-:Y:S02]  /*0bf0*/  UIADD3 UR18, UR5, -0x1, URZ ;  /* 0xffffffff05127890 */ /* 0x000fe4000fffe03f */
[----:B------:R-:W-:Y:S02]  /*0c00*/  UIADD3 UR20, -UR14, URZ, URZ ;  /* 0x0000003f0e147290 */ /* 0x000fe4000fffe13f */
[----:B------:R-:W-:Y:S01]  /*0c10*/  UIMAD UR4, UR13, UR12, UR4 ;  /* 0x0000000c0d0472a4 */ /* 0x000fe2000f8e0204 */
[----:B------:R-:W-:Y:S01]  /*0c20*/  ULDC UR25, c[0x0][0x148] ;  /* 0x0000520000197ab9 */ /* 0x000fe20000000800 */
[----:B------:R-:W-:Y:S01]  /*0c30*/  ULDC UR21, c[0x0][0x648] ;  /* 0x0001920000157ab9 */ /* 0x000fe20000000800 */
[----:B------:R-:W-:Y:S01]  /*0c40*/  ULDC UR22, c[0x0][0x638] ;  /* 0x00018e0000167ab9 */ /* 0x000fe20000000800 */
[----:B------:R-:W-:Y:S01]  /*0c50*/  UMOV UR10, UR24 ;  /* 0x00000018000a7c82 */ /* 0x000fe20008000000 */
[----:B------:R-:W-:Y:S07]  /*0c60*/  @!P0 BRA `(.L_x_6) ;  /* 0x0000000000308947 */ /* 0x000fee0003800000 */
[----:B------:R-:W-:Y:S02]  /*0c70*/  ULDC UR14, c[0x0][0x64c] ;  /* 0x00019300000e7ab9 */ /* 0x000fe40000000800 */
        /* <DEDUP_REMOVED lines=8> */
[----:B------:R-:W-:-:S07]  /*0d00*/  UIMAD.WIDE.U32.X UR8, UR17, UR9, UR14, UP0 ;  /* 0x00000009110872a5 */ /* 0x000fce00080e040e */
[----:B------:R-:W-:Y:S01]  /*0d10*/  UMOV UR10, UR8 ;  /* 0x00000008000a7c82 */ /* 0x000fe20008000000 */
[----:B------:R-:W-:-:S05]  /*0d20*/  UMOV UR11, UR9 ;  /* 0x00000009000b7c82 */ /* 0x000fca0008000000 */
.L_x_6:
[----:B------:R-:W-:Y:S01]  /*0d30*/  UISETP.NE.AND UP0, UPT, UR45, URZ, UPT ;  /* 0x0000003f2d00728c */ /* 0x000fe2000bf05270 */
[----:B------:R-:W-:Y:S01]  /*0d40*/  IMAD.MOV.U32 R0, RZ, RZ, 0x1 ;  /* 0x00000001ff007424 */ /* 0x000fe200078e00ff */
[----:B------:R-:W-:Y:S02]  /*0d50*/  USHF.R.U64 UR8, UR10, UR21, UR11 ;  /* 0x000000150a087299 */ /* 0x000fe4000800120b */
[----:B------:R-:W-:Y:S02]  /*0d60*/  ULOP3.LUT UR16, UR23, UR16, URZ, 0xc0, !UPT ;  /* 0x0000001017107292 */ /* 0x000fe4000f8ec03f */
[----:B------:R-:W-:Y:S02]  /*0d70*/  ULOP3.LUT UR18, UR19, UR18, URZ, 0xc0, !UPT ;  /* 0x0000001213127292 */ /* 0x000fe4000f8ec03f */
[----:B------:R-:W-:-:S03]  /*0d80*/  UIMAD UR16, UR6, UR8, UR16 ;  /* 0x00000008061072a4 */ /* 0x000fc6000f8e0210 */
[----:B------:R-:W-:Y:S02]  /*0d90*/  @UP0 UIMAD UR4, UR25, UR20, UR7 ;  /* 0x00000014190402a4 */ /* 0x000fe4000f8e0207 */
[----:B------:R-:W-:-:S04]  /*0da0*/  UIADD3 UR7, -UR8, URZ, URZ ;  /* 0x0000003f08077290 */ /* 0x000fc8000fffe13f */
[----:B------:R-:W-:-:S03]  /*0db0*/  UIMAD UR6, UR7, UR22, UR24 ;  /* 0x00000016070672a4 */ /* 0x000fc6000f8e0218 */
[----:B------:R-:W-:Y:S01]  /*0dc0*/  ULDC UR7, c[0x0][0x610] ;  /* 0x0001840000077ab9 */ /* 0x000fe20000000800 */
[----:B------:R-:W-:Y:S02]  /*0dd0*/  UIMAD UR6, UR6, UR5, UR18 ;  /* 0x00000005060672a4 */ /* 0x000fe4000f8e0212 */
[----:B------:R-:W-:-:S04]  /*0de0*/  UIMAD UR4, UR16, UR7, UR4 ;  /* 0x00000007100472a4 */ /* 0x000fc8000f8e0204 */
[----:B------:R-:W-:Y:S02]  /*0df0*/  USEL UR42, UR6, UR4, !UP0 ;  /* 0x00000004062a7287 */ /* 0x000fe4000c000000 */
[----:B------:R-:W-:-:S12]  /*0e00*/  USEL UR41, UR4, UR6, !UP0 ;  /* 0x0000000604297287 */ /* 0x000fd8000c000000 */
.L_x_4:
[----:B------:R-:W-:-:S08]  /*0e10*/  NOP ;  /* 0x0000000000007918 */ /* 0x000fd00000000000 */
[----:B------:R-:W0:Y:S02]  /*0e20*/  USETMAXREG.TRY_ALLOC.CTAPOOL UP0, 0xf0 ;  /* 0x000000f0000079c8 */ /* 0x000e240008000600 */
[----:B0-----:R-:W-:-:S13]  /*0e30*/  PLOP3.LUT P0, PT, PT, PT, UP0, 0x80, 0x0 ;  /* 0x000000000000781c */ /* 0x001fda0003f0f008 */
[----:B------:R-:W-:Y:S05]  /*0e40*/  @!P0 BRA `(.L_x_4) ;  /* 0xfffffffc00f08947 */ /* 0x000fea000383ffff */
[----:B------:R-:W-:Y:S01]  /*0e50*/  ULDC.64 UR4, c[0x0][0x598] ;  /* 0x0001660000047ab9 */ /* 0x000fe20000000a00 */
[----:B------:R-:W-:Y:S01]  /*0e60*/  ULDC.64 UR36, c[0x0][0x208] ;  /* 0x0000820000247ab9 */ /* 0x000fe20000000a00 */
[----:B------:R-:W-:-:S04]  /*0e70*/  ISETP.NE.U32.AND P0, PT, RZ, UR4, PT ;  /* 0x00000004ff007c0c */ /* 0x000fc8000bf05070 */
[----:B------:R-:W-:-:S13]  /*0e80*/  ISETP.NE.AND.EX P0, PT, RZ, UR5, PT, P0 ;  /* 0x00000005ff007c0c */ /* 0x000fda000bf05300 */
[----:B------:R-:W-:Y:S05]  /*0e90*/  @!P0 BRA `(.L_x_7) ;  /* 0x00000000001c8947 */ /* 0x000fea0003800000 */
[----:B------:R-:W0:Y:S02]  /*0ea0*/  LDC.64 R2, c[0x0][0x598] ;  /* 0x00016600ff027b82 */ /* 0x000e240000000a00 */
[----:B0-----:R-:W2:Y:S02]  /*0eb0*/  LDG.E.64 R2, desc[UR36][R2.64] ;  /* 0x0000002402027981 */ /* 0x001ea4000c1e1b00 */
[----:B--2---:R-:W-:-:S04]  /*0ec0*/  ISETP.NE.U32.AND P0, PT, R2, RZ, PT ;  /* 0x000000ff0200720c */ /* 0x004fc80003f05070 */
[----:B------:R-:W-:-:S13]  /*0ed0*/  ISETP.NE.AND.EX P0, PT, R3, RZ, PT, P0 ;  /* 0x000000ff0300720c */ /* 0x000fda0003f05300 */
[----:B------:R-:W-:Y:S05]  /*0ee0*/  @!P0 BRA `(.L_x_7) ;  /* 0x0000000000088947 */ /* 0x000fea0003800000 */
[----:B------:R0:W5:Y:S01]  /*0ef0*/  LD.E R2, desc[UR36][R2.64] ;  /* 0x0000002402027980 */ /* 0x000162000c101900 */
[----:B------:R-:W-:Y:S05]  /*0f00*/  BRA `(.L_x_8) ;  /* 0x0000000000247947 */ /* 0x000fea0003800000 */
.L_x_7:
[----:B------:R-:W-:Y:S02]  /*0f10*/  ULDC.64 UR4, c[0x0][0x588] ;  /* 0x0001620000047ab9 */ /* 0x000fe40000000a00 */
[----:B------:R-:W-:-:S04]  /*0f20*/  ISETP.NE.U32.AND P0, PT, RZ, UR4, PT ;  /* 0x00000004ff007c0c */ /* 0x000fc8000bf05070 */
[----:B------:R-:W-:-:S13]  /*0f30*/  ISETP.NE.AND.EX P0, PT, RZ, UR5, PT, P0 ;  /* 0x00000005ff007c0c */ /* 0x000fda000bf05300 */
[----:B------:R-:W-:Y:S05]  /*0f40*/  @!P0 BRA `(.L_x_9) ;  /* 0x00000000000c8947 */ /* 0x000fea0003800000 */
[----:B------:R-:W0:Y:S02]  /*0f50*/  LDC.64 R2, c[0x0][0x588] ;  /* 0x00016200ff027b82 */ /* 0x000e240000000a00 */
[----:B0-----:R1:W5:Y:S01]  /*0f60*/  LDG.E R2, desc[UR36][R2.64] ;  /* 0x0000002402027981 */ /* 0x001362000c1e1900 */
[----:B------:R-:W-:Y:S05]  /*0f70*/  BRA `(.L_x_8) ;  /* 0x0000000000087947 */ /* 0x000fea0003800000 */
.L_x_9:
[----:B------:R-:W-:Y:S02]  /*0f80*/  ULDC UR4, c[0x0][0x580] ;  /* 0x0001600000047ab9 */ /* 0x000fe40000000800 */
[----:B------:R-:W-:-:S07]  /*0f90*/  IMAD.U32 R2, RZ, RZ, UR4 ;  /* 0x00000004ff027e24 */ /* 0x000fce000f8e00ff */
.L_x_8:
[----:B------:R-:W-:Y:S02]  /*0fa0*/  ULDC.64 UR4, c[0x0][0x5a0] ;  /* 0x0001680000047ab9 */ /* 0x000fe40000000a00 */
[----:B------:R-:W-:-:S04]  /*0fb0*/  ISETP.NE.U32.AND P0, PT, RZ, UR4, PT ;  /* 0x00000004ff007c0c */ /* 0x000fc8000bf05070 */
[----:B------:R-:W-:-:S13]  /*0fc0*/  ISETP.NE.AND.EX P0, PT, RZ, UR5, PT, P0 ;  /* 0x00000005ff007c0c */ /* 0x000fda000bf05300 */
[----:B------:R-:W-:Y:S05]  /*0fd0*/  @!P0 BRA `(.L_x_10) ;  /* 0x00000000001c8947 */ /* 0x000fea0003800000 */
[----:B------:R-:W2:Y:S02]  /*0fe0*/  LDC.64 R4, c[0x0][0x5a0] ;  /* 0x00016800ff047b82 */ /* 0x000ea40000000a00 */
[----:B--2---:R-:W2:Y:S02]  /*0ff0*/  LDG.E.64 R4, desc[UR36][R4.64] ;  /* 0x0000002404047981 */ /* 0x004ea4000c1e1b00 */
[----:B--2---:R-:W-:-:S04]  /*1000*/  ISETP.NE.U32.AND P0, PT, R4, RZ, PT ;  /* 0x000000ff0400720c */ /* 0x004fc80003f05070 */
[----:B------:R-:W-:-:S13]  /*1010*/  ISETP.NE.AND.EX P0, PT, R5, RZ, PT, P0 ;  /* 0x000000ff0500720c */ /* 0x000fda0003f05300 */
[----:B------:R-:W-:Y:S05]  /*1020*/  @!P0 BRA `(.L_x_10) ;  /* 0x0000000000088947 */ /* 0x000fea0003800000 */
[----:B------:R2:W5:Y:S01]  /*1030*/  LD.E R16, desc[UR36][R4.64] ;  /* 0x0000002404107980 */ /* 0x000562000c101900 */
[----:B------:R-:W-:Y:S05]  /*1040*/  BRA `(.L_x_11) ;  /* 0x0000000000247947 */ /* 0x000fea0003800000 */
.L_x_10:
[----:B------:R-:W-:Y:S02]  /*1050*/  ULDC.64 UR4, c[0x0][0x590] ;  /* 0x0001640000047ab9 */ /* 0x000fe40000000a00 */
[----:B------:R-:W-:-:S04]  /*1060*/  ISETP.NE.U32.AND P0, PT, RZ, UR4, PT ;  /* 0x00000004ff007c0c */ /* 0x000fc8000bf05070 */
[----:B------:R-:W-:-:S13]  /*1070*/  ISETP.NE.AND.EX P0, PT, RZ, UR5, PT, P0 ;  /* 0x00000005ff007c0c */ /* 0x000fda000bf05300 */
[----:B------:R-:W-:Y:S05]  /*1080*/  @!P0 BRA `(.L_x_12) ;  /* 0x00000000000c8947 */ /* 0x000fea0003800000 */
[----:B------:R-:W2:Y:S02]  /*1090*/  LDC.64 R16, c[0x0][0x590] ;  /* 0x00016400ff107b82 */ /* 0x000ea40000000a00 */
[----:B--2---:R3:W5:Y:S01]  /*10a0*/  LDG.E R16, desc[UR36][R16.64] ;  /* 0x0000002410107981 */ /* 0x004762000c1e1900 */
[----:B------:R-:W-:Y:S05]  /*10b0*/  BRA `(.L_x_11) ;  /* 0x0000000000087947 */ /* 0x000fea0003800000 */
.L_x_12:
[----:B------:R-:W-:Y:S02]  /*10c0*/  ULDC UR4, c[0x0][0x584] ;  /* 0x0001610000047ab9 */ /* 0x000fe40000000800 */
[----:B------:R-:W-:-:S07]  /*10d0*/  IMAD.U32 R16, RZ, RZ, UR4 ;  /* 0x00000004ff107e24 */ /* 0x000fce000f8e00ff */
.L_x_11:
[----:B------:R-:W-:-:S13]  /*10e0*/  LOP3.LUT P0, RZ, R0, 0xff, RZ, 0xc0, !PT ;  /* 0x000000ff00ff7812 */ /* 0x000fda000780c0ff */
[----:B------:R-:W-:Y:S05]  /*10f0*/  @!P0 EXIT ;  /* 0x000000000000894d */ /* 0x000fea0003800000 */
[----:B------:R-:W-:Y:S01]  /*1100*/  ULDC UR4, c[0x0][0x28c] ;  /* 0x0000a30000047ab9 */ /* 0x000fe20000000800 */
[----:B------:R-:W-:Y:S01]  /*1110*/  UMOV UR38, URZ ;  /* 0x0000003f00267c82 */ /* 0x000fe20008000000 */
[----:B------:R-:W-:Y:S01]  /*1120*/  UIADD3 UR4, UR4, 0x1f, URZ ;  /* 0x0000001f04047890 */ /* 0x000fe2000fffe03f */
[----:B------:R-:W-:-:S03]  /*1130*/  UMOV UR39, URZ ;  /* 0x0000003f00277c82 */ /* 0x000fc60008000000 */
[----:B------:R-:W-:-:S04]  /*1140*/  USHF.R.S32.HI UR5, URZ, 0x1f, UR4 ;  /* 0x0000001f3f057899 */ /* 0x000fc80008011404 */
[----:B------:R-:W-:-:S04]  /*1150*/  ULEA.HI UR5, UR5, UR4, URZ, 0x5 ;  /* 0x0000000405057291 */ /* 0x000fc8000f8f283f */
[----:B------:R-:W-:-:S12]  /*1160*/  USHF.R.S32.HI UR44, URZ, 0x5, UR5 ;  /* 0x000000053f2c7899 */ /* 0x000fd80008011405 */
.L_x_540:
[----:B------:R-:W4:Y:S01]  /*1170*/  S2R R0, SR_TID.X ;  /* 0x0000000000007919 */ /* 0x000f220000002100 */
[----:B------:R-:W0:Y:S01]  /*1180*/  S2UR UR6, SR_CgaCtaId ;  /* 0x00000000000679c3 */ /* 0x000e220000008800 */
[----:B------:R-:W-:Y:S02]  /*1190*/  UMOV UR46, 0x400 ;  /* 0x00000400002e7882 */ /* 0x000fe40000000000 */
[----:B0-----:R-:W-:Y:S01]  /*11a0*/  ULEA UR46, UR6, UR46, 0x18 ;  /* 0x0000002e062e7291 */ /* 0x001fe2000f8ec03f */
[----:B----4-:R-:W-:-:S04]  /*11b0*/  LOP3.LUT R0, R0, 0x80, RZ, 0xc0, !PT ;  /* 0x0000008000007812 */ /* 0x010fc800078ec0ff */
[----:B------:R-:W-:-:S06]  /*11c0*/  SHF.R.U32.HI R0, RZ, 0x7, R0 ;  /* 0x00000007ff007819 */ /* 0x000fcc0000011600 */
[----:B------:R-:W0:Y:S02]  /*11d0*/  SHFL.IDX PT, R0, R0, RZ, 0x1f ;  /* 0x00001fff00007589 */ /* 0x000e2400000e0000 */
[----:B0-----:R-:W-:-:S13]  /*11e0*/  R2UR UR4, R0 ;  /* 0x00000000000472ca */ /* 0x001fda00000e0000 */
[----:B------:R-:W-:-:S04]  /*11f0*/  ULEA.HI UR5, UR4, UR4, URZ, 0x1 ;  /* 0x0000000404057291 */ /* 0x000fc8000f8f083f */
[----:B------:R-:W-:-:S04]  /*1200*/  ULOP3.LUT UR5, UR5, 0xffffe, URZ, 0xc0, !UPT ;  /* 0x000ffffe05057892 */ /* 0x000fc8000f8ec03f */
[----:B------:R-:W-:-:S03]  /*1210*/  UIADD3 UR5, UR4, -UR5, URZ ;  /* 0x8000000504057290 */ /* 0x000fc6000fffe03f */
[----:B------:R-:W-:Y:S01]  /*1220*/  ULDC UR4, c[0x0][0x28c] ;  /* 0x0000a30000047ab9 */ /* 0x000fe20000000800 */
[----:B------:R-:W-:Y:S01]  /*1230*/  ULEA UR5, UR5, UR46, 0xc ;  /* 0x0000002e05057291 */ /* 0x000fe2000f8e603f */
[----:B------:R-:W-:-:S03]  /*1240*/  ISETP.LT.AND P0, PT, RZ, UR4, PT ;  /* 0x00000004ff007c0c */ /* 0x000fc6000bf01270 */
[----:B------:R-:W-:-:S04]  /*1250*/  UIADD3 UR5, UR5, 0x180, URZ ;  /* 0x0000018005057890 */ /* 0x000fc8000fffe03f */
[----:B------:R-:W-:-:S04]  /*1260*/  USHF.R.U32.HI UR5, URZ, 0x4, UR5 ;  /* 0x000000043f057899 */ /* 0x000fc80008011605 */
[----:B------:R-:W-:Y:S02]  /*1270*/  ULOP3.LUT UR47, UR5, 0x3fff, URZ, 0xc0, !UPT ;  /* 0x00003fff052f7892 */ /* 0x000fe4000f8ec03f */
[----:B-1-3--:R-:W-:Y:S10]  /*1280*/  @P0 BRA `(.L_x_13) ;  /* 0x0000000000400947 */ /* 0x00aff40003800000 */
[----:B------:R-:W-:Y:S01]  /*1290*/  MOV R0, 0x0 ;  /* 0x0000000000007802 */ /* 0x000fe20000000f00 */
[----:B------:R-:W-:Y:S01]  /*12a0*/  ULDC.64 UR4, c[0x4][0x68] ;  /* 0x01001a0000047ab9 */ /* 0x000fe20000000a00 */
[----:B------:R-:W-:Y:S01]  /*12b0*/  ULDC.64 UR6, c[0x4][0x8] ;  /* 0x0100020000067ab9 */ /* 0x000fe20000000a00 */
[----:B--2---:R-:W-:Y:S01]  /*12c0*/  IMAD.U32 R4, RZ, RZ, UR4 ;  /* 0x00000004ff047e24 */ /* 0x004fe2000f8e00ff */
[----:B------:R0:W2:Y:S01]  /*12d0*/  LDC.64 R14, c[0x4][R0] ;  /* 0x01000000000e7b82 */ /* 0x0000a20000000a00 */
[----:B------:R-:W-:Y:S01]  /*12e0*/  IMAD.U32 R5, RZ, RZ, UR5 ;  /* 0x00000005ff057e24 */ /* 0x000fe2000f8e00ff */
[----:B------:R-:W-:Y:S01]  /*12f0*/  ULDC.64 UR4, c[0x4][0x70] ;  /* 0x01001c0000047ab9 */ /* 0x000fe20000000a00 */
[----:B------:R-:W-:Y:S01]  /*1300*/  IMAD.U32 R10, RZ, RZ, UR6 ;  /* 0x00000006ff0a7e24 */ /* 0x000fe2000f8e00ff */
[----:B------:R-:W-:Y:S01]  /*1310*/  MOV R7, UR5 ;  /* 0x0000000500077c02 */ /* 0x000fe20008000f00 */
[----:B------:R-:W-:Y:S02]  /*1320*/  IMAD.U32 R6, RZ, RZ, UR4 ;  /* 0x00000004ff067e24 */ /* 0x000fe4000f8e00ff */
[----:B------:R-:W-:-:S02]  /*1330*/  IMAD.U32 R11, RZ, RZ, UR7 ;  /* 0x00000007ff0b7e24 */ /* 0x000fc4000f8e00ff */
[----:B------:R-:W-:Y:S02]  /*1340*/  IMAD.MOV.U32 R8, RZ, RZ, 0x1e1 ;  /* 0x000001e1ff087424 */ /* 0x000fe400078e00ff */
[----:B------:R-:W-:Y:S02]  /*1350*/  IMAD.MOV.U32 R12, RZ, RZ, 0x1 ;  /* 0x00000001ff0c7424 */ /* 0x000fe400078e00ff */
[----:B0-----:R-:W-:-:S07]  /*1360*/  IMAD.MOV.U32 R13, RZ, RZ, RZ ;  /* 0x000000ffff0d7224 */ /* 0x001fce00078e00ff */
[----:B------:R-:W-:-:S07]  /*1370*/  LEPC R20, `(.L_x_13) ;  /* 0x000000001014794e */ /* 0x000fce0000000000 */
[----:B-123-5:R-:W-:Y:S05]  /*1380*/  CALL.ABS.NOINC R14 ;  /* 0x000000000e007343 */ /* 0x02efea0003c00000 */
.L_x_13:
[----:B------:R-:W-:-:S06]  /*1390*/  ULOP3.LUT UR4, UR40, 0x1, URZ, 0xfc, !UPT ;  /* 0x0000000128047892 */ /* 0x000fcc000f8efc3f */
[----:B------:R-:W-:-:S05]  /*13a0*/  IMAD.U32 R0, RZ, RZ, UR4 ;  /* 0x00000004ff007e24 */ /* 0x000fca000f8e00ff */
[----:B------:R-:W-:-:S13]  /*13b0*/  ISETP.NE.AND P0, PT, R0, 0x3, PT ;  /* 0x000000030000780c */ /* 0x000fda0003f05270 */
[----:B------:R-:W-:Y:S05]  /*13c0*/  @!P0 BRA `(.L_x_14) ;  /* 0x0000000000048947 */ /* 0x000fea0003800000 */
[----:B------:R-:W-:Y:S01]  /*13d0*/  BPT.TRAP 0x1 ;  /* 0x000000040000795c */ /* 0x000fe20000300000 */
.L_x_14:
[----:B-1----:R-:W-:Y:S02]  /*13e0*/  IMAD.U32 R3, RZ, RZ, UR39 ;  /* 0x00000027ff037e24 */ /* 0x002fe4000f8e00ff */
[----:B------:R-:W-:-:S03]  /*13f0*/  IMAD.U32 R0, RZ, RZ, UR38 ;  /* 0x00000026ff007e24 */ /* 0x000fc6000f8e00ff */
[----:B------:R-:W-:Y:S02]  /*1400*/  LEA R3, R3, UR46, 0x3 ;  /* 0x0000002e03037c11 */ /* 0x000fe4000f8e18ff */
[----:B------:R-:W-:-:S04]  /*1410*/  SHF.L.U32 R0, R0, 0x1f, RZ ;  /* 0x0000001f00007819 */ /* 0x000fc800000006ff */
[----:B------:R0:W1:Y:S01]  /*1420*/  SYNCS.PHASECHK.TRANS64.TRYWAIT P1, [R3+URZ], R0 ;  /* 0x00000000030075a7 */ /* 0x000062000802017f */
[----:B------:R-:W-:Y:S05]  /*1430*/  @!P0 BRA `(.L_x_15) ;  /* 0x0000000000048947 */ /* 0x000fea0003800000 */
[----:B------:R-:W-:Y:S01]  /*1440*/  BPT.TRAP 0x1 ;  /* 0x000000040000795c */ /* 0x000fe20000300000 */
.L_x_15:
[----:B-1----:R-:W-:Y:S05]  /*1450*/  @P1 BRA `(.L_x_16) ;  /* 0x0000000000081947 */ /* 0x002fea0003800000 */
[----:B------:R-:W1:Y:S02]  /*1460*/  SYNCS.PHASECHK.TRANS64.TRYWAIT P1, [R3+URZ], R0 ;  /* 0x00000000030075a7 */ /* 0x000e64000802017f */
[----:B-1----:R-:W-:Y:S05]  /*1470*/  @!P1 BRA `(.L_x_17) ;  /* 0x0000016400049947 */ /* 0x002fea0003800000 */
.L_x_16:
[----:B------:R-:W-:-:S04]  /*1480*/  UISETP.LT.AND UP0, UPT, UR44, 0x1, UPT ;  /* 0x000000012c00788c */ /* 0x000fc8000bf01270 */
[----:B------:R-:W-:-:S04]  /*1490*/  USEL UR4, UR44, 0x1, UP0 ;  /* 0x000000012c047887 */ /* 0x000fc80008000000 */
[----:B------:R-:W-:-:S06]  /*14a0*/  UIADD3 UR4, UR44, -UR4, URZ ;  /* 0x800000042c047290 */ /* 0x000fcc000fffe03f */
[----:B01----:R-:W-:Y:S01]  /*14b0*/  MOV R0, UR4 ;  /* 0x0000000400007c02 */ /* 0x003fe20008000f00 */
[----:B------:R-:W-:Y:S01]  /*14c0*/  IMAD.U32 R3, RZ, RZ, UR4 ;  /* 0x00000004ff037e24 */ /* 0x000fe2000f8e00ff */
[----:B------:R-:W-:Y:S05]  /*14d0*/  WARPSYNC.ALL ;  /* 0x0000000000007948 */ /* 0x000fea0003800000 */
[----:B------:R-:W-:Y:S01]  /*14e0*/  ISETP.GE.AND P1, PT, R0, 0x1, PT ;  /* 0x000000010000780c */ /* 0x000fe20003f26270 */
[----:B------:R-:W-:Y:S01]  /*14f0*/  UIADD3 UR46, UR46, 0x1c180, URZ ;  /* 0x0001c1802e2e7890 */ /* 0x000fe2000fffe03f */
[----:B------:R-:W-:Y:S01]  /*1500*/  WARPGROUP.ARRIVE ;  /* 0x00000000000079c5 */ /* 0x000fe20000000000 */
[----:B------:R-:W-:-:S02]  /*1510*/  ULOP3.LUT UR8, UR47, 0x10000, URZ, 0xfc, !UPT ;  /* 0x000100002f087892 */ /* 0x000fc4000f8efc3f */
[----:B------:R-:W-:Y:S02]  /*1520*/  USHF.R.U32.HI UR46, URZ, 0x4, UR46 ;  /* 0x000000043f2e7899 */ /* 0x000fe4000801162e */
[----:B------:R-:W-:Y:S02]  /*1530*/  ULEA UR10, UR39, UR8, 0xa ;  /* 0x00000008270a7291 */ /* 0x000fe4000f8e503f */
[----:B------:R-:W-:Y:S01]  /*1540*/  ULOP3.LUT UR9, UR46, 0x3fff, URZ, 0xc0, !UPT ;  /* 0x00003fff2e097892 */ /* 0x000fe2000f8ec03f */
[----:B------:R-:W-:Y:S01]  /*1550*/  UMOV UR5, 0x80000020 ;  /* 0x8000002000057882 */ /* 0x000fe20000000000 */
[----:B------:R-:W-:Y:S02]  /*1560*/  UMOV UR7, 0x80000020 ;  /* 0x8000002000077882 */ /* 0x000fe40000000000 */
[----:B------:R-:W-:Y:S01]  /*1570*/  ULOP3.LUT UR9, UR9, 0x10000, URZ, 0xfc, !UPT ;  /* 0x0001000009097892 */ /* 0x000fe2000f8efc3f */
[----:B------:R-:W-:-:S03]  /*1580*/  UMOV UR4, UR10 ;  /* 0x0000000a00047c82 */ /* 0x000fc60008000000 */
[----:B------:R-:W-:-:S07]  /*1590*/  ULEA UR11, UR39, UR9, 0xa ;  /* 0x00000009270b7291 */ /* 0x000fce000f8e503f */
[----:B------:R-:W-:Y:S02]  /*15a0*/  UMOV UR6, UR11 ;  /* 0x0000000b00067c82 */ /* 0x000fe40008000000 */
[----:B------:R-:W-:Y:S01]  /*15b0*/  HGMMA.64x256x16.F32.BF16 R24, gdesc[UR4], RZ, !UPT, gsb0 ;  /* 0x03e00000041879f0 */ /* 0x000fe2000c0018ff */
[----:B------:R-:W-:Y:S01]  /*15c0*/  UIADD3 UR4, UR10, 0x200, URZ ;  /* 0x000002000a047890 */ /* 0x000fe2000fffe03f */
[----:B------:R-:W-:Y:S01]  /*15d0*/  UMOV UR5, 0x80000020 ;  /* 0x8000002000057882 */ /* 0x000fe20000000000 */
[----:B------:R-:W-:Y:S02]  /*15e0*/  WARPGROUP.DEPBAR.LE gsb0, 0x0 ;  /* 0x00008000000079c5 */ /* 0x000fe40000010000 */
[----:B------:R-:W-:Y:S01]  /*15f0*/  STL.64 [R1], R24 ;  /* 0x0000001801007387 */ /* 0x000fe20000100a00 */
[----:B------:R-:W-:Y:S01]  /*1600*/  IMAD.MOV.U32 R235, RZ, RZ, R49 ;  /* 0x000000ffffeb7224 */ /* 0x000fe200078e0031 */
[----:B------:R-:W-:Y:S01]  /*1610*/  MOV R228, R56 ;  /* 0x0000003800e47202 */ /* 0x000fe20000000f00 */
[----:B------:R-:W-:Y:S01]  /*1620*/  IMAD.MOV.U32 R234, RZ, RZ, R50 ;  /* 0x000000ffffea7224 */ /* 0x000fe200078e0032 */
[----:B------:R-:W-:Y:S01]  /*1630*/  STL.64 [R1+0x8], R26 ;  /* 0x0000081a01007387 */ /* 0x000fe20000100a00 */
        /* <DEDUP_REMOVED lines=40> */
[----:B------:R-:W-:-:S02]  /*18c0*/  IMAD.MOV.U32 R157, RZ, RZ, R73 ;  /* 0x000000ffff9d7224 */ /* 0x000fc400078e0049 */
[----:B------:R-:W-:Y:S01]  /*18d0*/  IMAD.MOV.U32 R159, RZ, RZ, R75 ;  /* 0x000000ffff9f7224 */ /* 0x000fe200078e004b */
[----:B------:R0:W-:Y:S01]  /*18e0*/  STL [R1+0x60], R48 ;  /* 0x0000603001007387 */ /* 0x0001e20000100800 */
[----:B------:R-:W-:Y:S02]  /*18f0*/  IMAD.MOV.U32 R216, RZ, RZ, R76 ;  /* 0x000000ffffd87224 */ /* 0x000fe400078e004c */
[----:B------:R-:W-:Y:S01]  /*1900*/  IMAD.MOV.U32 R161, RZ, RZ, R77 ;  /* 0x000000ffffa17224 */ /* 0x000fe200078e004d */
[----:B------:R-:W-:Y:S01]  /*1910*/  STL [R1+0x2b8], R160 ;  /* 0x0002b8a001007387 */ /* 0x000fe20000100800 */
[----:B------:R-:W-:Y:S02]  /*1920*/  IMAD.MOV.U32 R162, RZ, RZ, R78 ;  /* 0x000000ffffa27224 */ /* 0x000fe400078e004e */
[----:B------:R-:W-:Y:S02]  /*1930*/  IMAD.MOV.U32 R163, RZ, RZ, R79 ;  /* 0x000000ffffa37224 */ /* 0x000fe400078e004f */
[----:B------:R-:W-:-:S02]  /*1940*/  IMAD.MOV.U32 R164, RZ, RZ, R80 ;  /* 0x000000ffffa47224 */ /* 0x000fc400078e0050 */
[----:B------:R-:W-:Y:S02]  /*1950*/  IMAD.MOV.U32 R165, RZ, RZ, R81 ;  /* 0x000000ffffa57224 */ /* 0x000fe400078e0051 */
[----:B------:R-:W-:Y:S02]  /*1960*/  IMAD.MOV.U32 R166, RZ, RZ, R82 ;  /* 0x000000ffffa67224 */ /* 0x000fe400078e0052 */
[----:B------:R-:W-:Y:S02]  /*1970*/  IMAD.MOV.U32 R168, RZ, RZ, R84 ;  /* 0x000000ffffa87224 */ /* 0x000fe400078e0054 */
        /* <DEDUP_REMOVED lines=47> */
[----:B---3--:R-:W-:Y:S02]  /*1c70*/  IMAD.MOV.U32 R17, RZ, RZ, R138 ;  /* 0x000000ffff117224 */ /* 0x008fe400078e008a */
        /* <DEDUP_REMOVED lines=9> */
[----:B--2---:R-:W-:Y:S02]  /*1d10*/  IMAD.MOV.U32 R5, RZ, RZ, R149 ;  /* 0x000000ffff057224 */ /* 0x004fe400078e0095 */
[----:B------:R-:W-:Y:S02]  /*1d20*/  IMAD.MOV.U32 R4, RZ, RZ, R150 ;  /* 0x000000ffff047224 */ /* 0x000fe400078e0096 */
[----:B------:R-:W-:Y:S02]  /*1d30*/  IMAD.MOV.U32 R0, RZ, RZ, R151 ;  /* 0x000000ffff007224 */ /* 0x000fe400078e0097 */
[----:B0-----:R-:W-:-:S06]  /*1d40*/  WARPGROUP.ARRIVE ;  /* 0x00000000000079c5 */ /* 0x001fcc0000000000 */
[----:B------:R-:W-:Y:S03]  /*1d50*/  HGMMA.64x256x16.F32.BF16 R24, gdesc[UR4], RZ, !UPT, gsb0 ;  /* 0x03e00000041879f0 */ /* 0x000fe6000c0018ff */
[----:B------:R-:W-:Y:S02]  /*1d60*/  WARPGROUP.DEPBAR.LE gsb0, 0x0 ;  /* 0x00008000000079c5 */ /* 0x000fe40000010000 */
[----:B------:R-:W-:Y:S04]  /*1d70*/  STL.64 [R1+0x2b0], R150 ;  /* 0x0002b09601007387 */ /* 0x000fe80000100a00 */
        /* <DEDUP_REMOVED lines=20> */
[----:B------:R0:W-:Y:S04]  /*1ec0*/  STL.64 [R1+0x208], R108 ;  /* 0x0002086c01007387 */ /* 0x0001e80000100a00 */
[----:B0-----:R-:W2:Y:S04]  /*1ed0*/  LDL.LU R108, [R1] ;  /* 0x00000000016c7983 */ /* 0x001ea80000300800 */
[----:B------:R-:W2:Y:S04]  /*1ee0*/  LDL.LU R109, [R1+0x4] ;  /* 0x00000400016d7983 */ /* 0x000ea80000300800 */
        /* <DEDUP_REMOVED lines=22> */
[----:B------:R-:W2:Y:S01]  /*2050*/  LDL.LU R132, [R1+0x60] ;  /* 0x0000600001847983 */ /* 0x000ea20000300800 */
[----:B------:R-:W-:Y:S01]  /*2060*/  IMAD.MOV.U32 R133, RZ, RZ, R235 ;  /* 0x000000ffff857224 */ /* 0x000fe200078e00eb */
[----:B------:R-:W-:Y:S01]  /*2070*/  MOV R136, R232 ;  /* 0x000000e800887202 */ /* 0x000fe20000000f00 */
[----:B------:R-:W-:Y:S01]  /*2080*/  IMAD.MOV.U32 R134, RZ, RZ, R234 ;  /* 0x000000ffff867224 */ /* 0x000fe200078e00ea */
[----:B------:R-:W-:Y:S01]  /*2090*/  MOV R145, R223 ;  /* 0x000000df00917202 */ /* 0x000fe20000000f00 */
[----:B------:R-:W-:Y:S01]  /*20a0*/  IMAD.MOV.U32 R135, RZ, RZ, R233 ;  /* 0x000000ffff877224 */ /* 0x000fe200078e00e9 */
[----:B------:R-:W-:Y:S01]  /*20b0*/  MOV R235, R0 ;  /* 0x0000000000eb7202 */ /* 0x000fe20000000f00 */
[----:B------:R-:W-:Y:S01]  /*20c0*/  IMAD.MOV.U32 R137, RZ, RZ, R231 ;  /* 0x000000ffff897224 */ /* 0x000fe200078e00e7 */
[----:B------:R-:W-:Y:S01]  /*20d0*/  UIADD3 UR4, UR10, 0x2, URZ ;  /* 0x000000020a047890 */ /* 0x000fe2000fffe03f */
[----:B------:R-:W-:Y:S01]  /*20e0*/  IMAD.MOV.U32 R138, RZ, RZ, R230 ;  /* 0x000000ffff8a7224 */ /* 0x000fe200078e00e6 */
[----:B------:R-:W-:Y:S01]  /*20f0*/  UIADD3 UR6, UR11, 0x2, URZ ;  /* 0x000000020b067890 */ /* 0x000fe2000fffe03f */
[----:B------:R-:W-:Y:S01]  /*2100*/  IMAD.MOV.U32 R139, RZ, RZ, R229 ;  /* 0x000000ffff8b7224 */ /* 0x000fe200078e00e5 */
[----:B------:R-:W-:Y:S01]  /*2110*/  UMOV UR5, 0x80000020 ;  /* 0x8000002000057882 */ /* 0x000fe20000000000 */
[----:B------:R-:W-:Y:S01]  /*2120*/  IMAD.MOV.U32 R140, RZ, RZ, R228 ;  /* 0x000000ffff8c7224 */ /* 0x000fe200078e00e4 */
[----:B------:R-:W-:Y:S01]  /*2130*/  UMOV UR7, 0x80000020 ;  /* 0x8000002000077882 */ /* 0x000fe20000000000 */
[----:B------:R-:W-:-:S02]  /*2140*/  IMAD.MOV.U32 R141, RZ, RZ, R227 ;  /* 0x000000ffff8d7224 */ /* 0x000fc400078e00e3 */
[----:B------:R-:W-:Y:S01]  /*2150*/  IMAD.MOV.U32 R142, RZ, RZ, R226 ;  /* 0x000000ffff8e7224 */ /* 0x000fe200078e00e2 */
[----:B------:R-:W-:Y:S01]  /*2160*/  MOV R226, R12 ;  /* 0x0000000c00e27202 */ /* 0x000fe20000000f00 */
[----:B------:R-:W-:Y:S02]  /*2170*/  IMAD.MOV.U32 R143, RZ, RZ, R225 ;  /* 0x000000ffff8f7224 */ /* 0x000fe400078e00e1 */
[----:B------:R-:W-:Y:S02]  /*2180*/  IMAD.MOV.U32 R144, RZ, RZ, R224 ;  /* 0x000000ffff907224 */ /* 0x000fe400078e00e0 */
[----:B------:R-:W-:Y:S02]  /*2190*/  IMAD.MOV.U32 R146, RZ, RZ, R222 ;  /* 0x000000ffff927224 */ /* 0x000fe400078e00de */
[----:B------:R-:W-:Y:S02]  /*21a0*/  IMAD.MOV.U32 R147, RZ, RZ, R221 ;  /* 0x000000ffff937224 */ /* 0x000fe400078e00dd */
[----:B------:R-:W-:-:S02]  /*21b0*/  IMAD.MOV.U32 R148, RZ, RZ, R220 ;  /* 0x000000ffff947224 */ /* 0x000fc400078e00dc */
[----:B------:R-:W-:Y:S02]  /*21c0*/  IMAD.MOV.U32 R149, RZ, RZ, R219 ;  /* 0x000000ffff957224 */ /* 0x000fe400078e00db */
[----:B------:R-:W-:Y:S02]  /*21d0*/  IMAD.MOV.U32 R150, RZ, RZ, R218 ;  /* 0x000000ffff967224 */ /* 0x000fe400078e00da */
[----:B------:R-:W-:Y:S01]  /*21e0*/  IMAD.MOV.U32 R151, RZ, RZ, R217 ;  /* 0x000000ffff977224 */ /* 0x000fe200078e00d9 */
[----:B------:R-:W-:Y:S01]  /*21f0*/  MOV R217, R22 ;  /* 0x0000001600d97202 */ /* 0x000fe20000000f00 */
        /* <DEDUP_REMOVED lines=17> */
[----:B------:R-:W-:-:S06]  /*2310*/  IMAD.MOV.U32 R234, RZ, RZ, R4 ;  /* 0x000000ffffea7224 */ /* 0x000fcc00078e0004 */
[----:B--2---:R-:W-:-:S06]  /*2320*/  WARPGROUP.ARRIVE ;  /* 0x00000000000079c5 */ /* 0x004fcc0000000000 */
[----:B------:R-:W-:Y:S03]  /*2330*/  HGMMA.64x256x16.F32.BF16 R108, gdesc[UR4], R108, gsb0 ;  /* 0x03e00000046c79f0 */ /* 0x000fe6000800186c */
[----:B------:R-:W-:Y:S02]  /*2340*/  WARPGROUP.DEPBAR.LE gsb0, 0x0 ;  /* 0x00008000000079c5 */ /* 0x000fe40000010000 */
[----:B------:R-:W-:Y:S04]  /*2350*/  STL.64 [R1], R108 ;  /* 0x0000006c01007387 */ /* 0x000fe80000100a00 */
        /* <DEDUP_REMOVED lines=63> */
[----:B0-----:R1:W5:Y:S04]  /*2750*/  LDL.LU R160, [R1+0x2b8] ;  /* 0x0002b80001a07983 */ /* 0x0013680000300800 */
[----:B------:R-:W2:Y:S04]  /*2760*/  LDL.LU.64 R150, [R1+0x2b0] ;  /* 0x0002b00001967983 */ /* 0x000ea80000300a00 */
        /* <DEDUP_REMOVED lines=20> */
[----:B------:R-:W2:Y:S01]  /*28b0*/  LDL.LU.64 R108, [R1+0x208] ;  /* 0x00020800016c7983 */ /* 0x000ea20000300a00 */
[----:B------:R-:W-:Y:S01]  /*28c0*/  UIADD3 UR4, UR10, 0x202, URZ ;  /* 0x000002020a047890 */ /* 0x000fe2000fffe03f */
[----:B------:R-:W-:Y:S01]  /*28d0*/  UMOV UR5, 0x80000020 ;  /* 0x8000002000057882 */ /* 0x000fe20000000000 */
[----:B--2---:R-:W-:-:S07]  /*28e0*/  WARPGROUP.ARRIVE ;  /* 0x00000000000079c5 */ /* 0x004fce0000000000 */
[----:B------:R-:W-:Y:S03]  /*28f0*/  HGMMA.64x256x16.F32.BF16 R24, gdesc[UR4], R24, gsb0 ;  /* 0x03e00000041879f0 */ /* 0x000fe60008001818 */
[----:B------:R-:W-:Y:S02]  /*2900*/  WARPGROUP.DEPBAR.LE gsb0, 0x0 ;  /* 0x00008000000079c5 */ /* 0x000fe40000010000 */
[----:B-1----:R-:W-:Y:S05]  /*2910*/  @!P1 BRA `(.L_x_18) ;  /* 0x0000002000909947 */ /* 0x002fea0003800000 */
[----:B------:R-:W-:Y:S02]  /*2920*/  UIADD3 UR4, UR39, 0x1, URZ ;  /* 0x0000000127047890 */ /* 0x000fe4000fffe03f */
[----:B------:R-:W-:Y:S02]  /*2930*/  UMOV UR11, UR39 ;  /* 0x00000027000b7c82 */ /* 0x000fe40008000000 */
[----:B------:R-:W-:-:S04]  /*2940*/  UISETP.NE.AND UP0, UPT, UR4, 0x7, UPT ;  /* 0x000000070400788c */ /* 0x000fc8000bf05270 */
[----:B------:R-:W-:Y:S02]  /*2950*/  USEL UR5, URZ, 0x1, UP0 ;  /* 0x000000013f057887 */ /* 0x000fe40008000000 */
[----:B------:R-:W-:Y:S02]  /*2960*/  USEL UR10, UR4, URZ, UP0 ;  /* 0x0000003f040a7287 */ /* 0x000fe40008000000 */
[----:B------:R-:W-:-:S06]  /*2970*/  ULOP3.LUT UR5, UR38, UR5, URZ, 0x3c, !UPT ;  /* 0x0000000526057292 */ /* 0x000fcc000f8e3c3f */
[----:B------:R-:W-:-:S07]  /*2980*/  IMAD.U32 R0, RZ, RZ, UR5 ;  /* 0x00000005ff007e24 */ /* 0x000fce000f8e00ff */
.L_x_25:
[----:B------:R-:W-:Y:S05]  /*2990*/  @!P0 BRA `(.L_x_19) ;  /* 0x0000000000048947 */ /* 0x000fea0003800000 */
[----:B------:R-:W-:Y:S01]  /*29a0*/  BPT.TRAP 0x1 ;  /* 0x000000040000795c */ /* 0x000fe20000300000 */
.L_x_19:
[----:B------:R-:W0:Y:S01]  /*29b0*/  S2UR UR5, SR_CgaCtaId ;  /* 0x00000000000579c3 */ /* 0x000e220000008800 */
[----:B------:R-:W-:Y:S01]  /*29c0*/  UMOV UR4, 0x400 ;  /* 0x0000040000047882 */ /* 0x000fe20000000000 */
[----:B------:R-:W-:Y:S01]  /*29d0*/  SHF.L.U32 R4, R0, 0x1f, RZ ;  /* 0x0000001f00047819 */ /* 0x000fe200000006ff */
[----:B0-----:R-:W-:-:S04]  /*29e0*/  ULEA UR14, UR5, UR4, 0x18 ;  /* 0x00000004050e7291 */ /* 0x001fc8000f8ec03f */
[----:B------:R-:W-:-:S09]  /*29f0*/  ULEA UR4, UR10, UR14, 0x3 ;  /* 0x0000000e0a047291 */ /* 0x000fd2000f8e183f */
[----:B------:R0:W1:Y:S01]  /*2a00*/  SYNCS.PHASECHK.TRANS64.TRYWAIT P1, [UR4], R4 ;  /* 0x00000004ff0075a7 */ /* 0x0000620008020144 */
[----:B------:R-:W-:Y:S05]  /*2a10*/  @!P0 BRA `(.L_x_20) ;  /* 0x0000000000048947 */ /* 0x000fea0003800000 */
[----:B------:R-:W-:Y:S01]  /*2a20*/  BPT.TRAP 0x1 ;  /* 0x000000040000795c */ /* 0x000fe20000300000 */
.L_x_20:
[----:B-1----:R-:W-:Y:S05]  /*2a30*/  @P1 BRA `(.L_x_21) ;  /* 0x0000000000081947 */ /* 0x002fea0003800000 */
[----:B------:R-:W1:Y:S02]  /*2a40*/  SYNCS.PHASECHK.TRANS64.TRYWAIT P1, [UR4], R4 ;  /* 0x00000004ff0075a7 */ /* 0x000e640008020144 */
[----:B-1----:R-:W-:Y:S05]  /*2a50*/  @!P1 BRA `(.L_x_22) ;  /* 0x0000014c00a09947 */ /* 0x002fea0003800000 */
.L_x_21:
        /* <DEDUP_REMOVED lines=64> */
[----:B--2---:R-:W2:Y:S04]  /*2e60*/  LDL.LU.64 R24, [R1] ;  /* 0x0000000001187983 */ /* 0x004ea80000300a00 */
        /* <DEDUP_REMOVED lines=63> */
[----:B------:R-:W-:-:S02]  /*3260*/  ULEA UR12, UR10, UR8, 0xa ;  /* 0x000000080a0c7291 */ /* 0x000fc4000f8e503f */
[----:B------:R-:W-:Y:S01]  /*3270*/  ULEA UR13, UR10, UR9, 0xa ;  /* 0x000000090a0d7291 */ /* 0x000fe2000f8e503f */
[----:B------:R-:W-:Y:S01]  /*3280*/  UMOV UR5, 0x80000020 ;  /* 0x8000002000057882 */ /* 0x000fe20000000000 */
[----:B------:R-:W-:-:S03]  /*3290*/  UMOV UR7, 0x80000020 ;  /* 0x8000002000077882 */ /* 0x000fc60000000000 */
[----:B------:R-:W-:Y:S02]  /*32a0*/  UMOV UR4, UR12 ;  /* 0x0000000c00047c82 */ /* 0x000fe40008000000 */
[----:B------:R-:W-:Y:S01]  /*32b0*/  UMOV UR6, UR13 ;  /* 0x0000000d00067c82 */ /* 0x000fe20008000000 */
[----:B--2---:R-:W-:-:S06]  /*32c0*/  WARPGROUP.ARRIVE ;  /* 0x00000000000079c5 */ /* 0x004fcc0000000000 */
[----:B------:R-:W-:Y:S03]  /*32d0*/  HGMMA.64x256x16.F32.BF16 R24, gdesc[UR4], R24, gsb0 ;  /* 0x03e00000041879f0 */ /* 0x000fe60008001818 */
[----:B------:R-:W-:Y:S02]  /*32e0*/  WARPGROUP.DEPBAR.LE gsb0, 0x0 ;  /* 0x00008000000079c5 */ /* 0x000fe40000010000 */
[----:B------:R-:W-:Y:S01]  /*32f0*/  STL.64 [R1], R24 ;  /* 0x0000001801007387 */ /* 0x000fe20000100a00 */
[----:B-1----:R-:W-:Y:S01]  /*3300*/  IMAD.MOV.U32 R5, RZ, RZ, R150 ;  /* 0x000000ffff057224 */ /* 0x002fe200078e0096 */
[----:B------:R-:W-:Y:S01]  /*3310*/  MOV R10, R145 ;  /* 0x00000091000a7202 */ /* 0x000fe20000000f00 */
[----:B0-----:R-:W-:Y:S01]  /*3320*/  IMAD.MOV.U32 R4, RZ, RZ, R151 ;  /* 0x000000ffff047224 */ /* 0x001fe200078e0097 */
        /* <DEDUP_REMOVED lines=44> */
[----:B------:R0:W-:Y:S01]  /*35f0*/  STL.64 [R1+0x60], R48 ;  /* 0x0000603001007387 */ /* 0x0001e20000100a00 */
[----:B------:R-:W-:-:S02]  /*3600*/  IMAD.MOV.U32 R209, RZ, RZ, R125 ;  /* 0x000000ffffd17224 */ /* 0x000fc400078e007d */
[----:B------:R-:W-:Y:S01]  /*3610*/  IMAD.MOV.U32 R206, RZ, RZ, R122 ;  /* 0x000000ffffce7224 */ /* 0x000fe200078e007a */
[----:B------:R-:W2:Y:S01]  /*3620*/  LDL.LU.64 R150, [R1+0x4b8] ;  /* 0x0004b80001967983 */ /* 0x000ea20000300a00 */
[----:B------:R-:W-:Y:S02]  /*3630*/  IMAD.MOV.U32 R207, RZ, RZ, R123 ;  /* 0x000000ffffcf7224 */ /* 0x000fe400078e007b */
[----:B------:R-:W-:Y:S01]  /*3640*/  IMAD.MOV.U32 R204, RZ, RZ, R120 ;  /* 0x000000ffffcc7224 */ /* 0x000fe200078e0078 */
[----:B------:R-:W2:Y:S01]  /*3650*/  LDL.LU.64 R148, [R1+0x4b0] ;  /* 0x0004b00001947983 */ /* 0x000ea20000300a00 */
[----:B------:R-:W-:Y:S02]  /*3660*/  IMAD.MOV.U32 R202, RZ, RZ, R118 ;  /* 0x000000ffffca7224 */ /* 0x000fe400078e0076 */
[----:B------:R-:W-:Y:S01]  /*3670*/  IMAD.MOV.U32 R203, RZ, RZ, R119 ;  /* 0x000000ffffcb7224 */ /* 0x000fe200078e0077 */
[----:B------:R-:W2:Y:S01]  /*3680*/  LDL.LU.64 R146, [R1+0x4a8] ;  /* 0x0004a80001927983 */ /* 0x000ea20000300a00 */
        /* <DEDUP_REMOVED lines=108> */
[----:B0-----:R-:W2:Y:S04]  /*3d50*/  LDL.LU.64 R48, [R1+0x320] ;  /* 0x0003200001307983 */ /* 0x001ea80000300a00 */
        /* <DEDUP_REMOVED lines=13> */
[----:B------:R-:W-:-:S02]  /*3e30*/  UMOV UR5, 0x80000020 ;  /* 0x8000002000057882 */ /* 0x000fc40000000000 */
[----:B-----5:R-:W-:Y:S01]  /*3e40*/  STL [R1+0x2b8], R160 ;  /* 0x0002b8a001007387 */ /* 0x020fe20000100800 */
[----:B--2---:R-:W-:-:S06]  /*3e50*/  WARPGROUP.ARRIVE ;  /* 0x00000000000079c5 */ /* 0x004fcc0000000000 */
[----:B------:R-:W-:Y:S03]  /*3e60*/  HGMMA.64x256x16.F32.BF16 R24, gdesc[UR4], R24, gsb0 ;  /* 0x03e00000041879f0 */ /* 0x000fe60008001818 */
        /* <DEDUP_REMOVED lines=56> */
[----:B------:R-:W-:Y:S01]  /*41f0*/  MOV R231, R8 ;  /* 0x0000000800e77202 */ /* 0x000fe20000000f00 */
[----:B------:R-:W-:-:S02]  /*4200*/  IMAD.MOV.U32 R139, RZ, RZ, R230 ;  /* 0x000000ffff8b7224 */ /* 0x000fc400078e00e6 */
[----:B------:R-:W-:Y:S02]  /*4210*/  IMAD.MOV.U32 R140, RZ, RZ, R229 ;  /* 0x000000ffff8c7224 */ /* 0x000fe400078e00e5 */
[----:B------:R-:W-:Y:S02]  /*4220*/  IMAD.MOV.U32 R141, RZ, RZ, R228 ;  /* 0x000000ffff8d7224 */ /* 0x000fe400078e00e4 */
[----:B------:R-:W-:Y:S02]  /*4230*/  IMAD.MOV.U32 R142, RZ, RZ, R227 ;  /* 0x000000ffff8e7224 */ /* 0x000fe400078e00e3 */
[----:B------:R-:W-:Y:S02]  /*4240*/  IMAD.MOV.U32 R144, RZ, RZ, R225 ;  /* 0x000000ffff907224 */ /* 0x000fe400078e00e1 */
[----:B------:R-:W-:Y:S02]  /*4250*/  IMAD.MOV.U32 R145, RZ, RZ, R224 ;  /* 0x000000ffff917224 */ /* 0x000fe400078e00e0 */
        /* <DEDUP_REMOVED lines=24> */
[----:B------:R-:W-:Y:S02]  /*43e0*/  UIADD3 UR4, UR12, 0x2, URZ ;  /* 0x000000020c047890 */ /* 0x000fe4000fffe03f */
[----:B------:R-:W-:Y:S01]  /*43f0*/  UIADD3 UR6, UR13, 0x2, URZ ;  /* 0x000000020d067890 */ /* 0x000fe2000fffe03f */
[----:B------:R-:W-:Y:S01]  /*4400*/  UMOV UR5, 0x80000020 ;  /* 0x8000002000057882 */ /* 0x000fe20000000000 */
[----:B------:R-:W-:Y:S01]  /*4410*/  UMOV UR7, 0x80000020 ;  /* 0x8000002000077882 */ /* 0x000fe20000000000 */
        /* <DEDUP_REMOVED lines=96> */
[----:B------:R-:W-:Y:S01]  /*4a20*/  BPT.TRAP 0x1 ;  /* 0x000000040000795c */ /* 0x000fe20000300000 */
.L_x_23:
[----:B------:R-:W-:Y:S02]  /*4a30*/  UISETP.GT.U32.AND UP0, UPT, UR40, 0x1, UPT ;  /* 0x000000012800788c */ /* 0x000fe4000bf04070 */
[----:B------:R-:W-:-:S04]  /*4a40*/  ULEA UR4, UR11, UR14, 0x3 ;  /* 0x0000000e0b047291 */ /* 0x000fc8000f8e183f */
[----:B------:R-:W-:Y:S01]  /*4a50*/  UIADD3 UR4, UR4, 0x38, URZ ;  /* 0x0000003804047890 */ /* 0x000fe2000fffe03f */
[----:B------:R-:W-:-:S03]  /*4a60*/  PLOP3.LUT P1, PT, PT, PT, UP0, 0x80, 0x0 ;  /* 0x000000000000781c */ /* 0x000fc60003f2f008 */
[----:B------:R-:W-:-:S09]  /*4a70*/  UPRMT UR4, URZ, 0x654, UR4 ;  /* 0x000006543f047896 */ /* 0x000fd20008000004 */
[----:B------:R-:W-:Y:S01]  /*4a80*/  SYNCS.ARRIVE.TRANS64.RED.A1T0 RZ, [UR4], RZ ;  /* 0x000000ffffff79a7 */ /* 0x000fe20008100404 */
[----:B------:R-:W-:Y:S05]  /*4a90*/  @P1 BRA `(.L_x_24) ;  /* 0x0000000000041947 */ /* 0x000fea0003800000 */
[----:B------:R-:W-:Y:S01]  /*4aa0*/  BPT.TRAP 0x1 ;  /* 0x000000040000795c */ /* 0x000fe20000300000 */
.L_x_24:
[----:B------:R-:W-:Y:S01]  /*4ab0*/  UIADD3 UR10, UR10, 0x1, URZ ;  /* 0x000000010a0a7890 */ /* 0x000fe2000fffe03f */
[C---:B------:R-:W-:Y:S01]  /*4ac0*/  ISETP.GT.AND P1, PT, R3.reuse, 0x1, PT ;  /* 0x000000010300780c */ /* 0x040fe20003f24270 */
[----:B------:R-:W-:Y:S01]  /*4ad0*/  UIADD3 UR11, UR11, 0x1, URZ ;  /* 0x000000010b0b7890 */ /* 0x000fe2000fffe03f */
[----:B------:R-:W-:Y:S01]  /*4ae0*/  VIADD R3, R3, 0xffffffff ;  /* 0xffffffff03037836 */ /* 0x000fe20000000000 */
[----:B------:R-:W-:Y:S02]  /*4af0*/  UISETP.NE.AND UP0, UPT, UR10, 0x7, UPT ;  /* 0x000000070a00788c */ /* 0x000fe4000bf05270 */
[----:B------:R-:W-:Y:S02]  /*4b00*/  UISETP.NE.AND UP1, UPT, UR11, 0x7, UPT ;  /* 0x000000070b00788c */ /* 0x000fe4000bf25270 */
[----:B------:R-:W-:Y:S02]  /*4b10*/  USEL UR4, URZ, 0x1, UP0 ;  /* 0x000000013f047887 */ /* 0x000fe40008000000 */
[----:B------:R-:W-:-:S02]  /*4b20*/  USEL UR10, UR10, URZ, UP0 ;  /* 0x0000003f0a0a7287 */ /* 0x000fc40008000000 */
[----:B------:R-:W-:Y:S02]  /*4b30*/  USEL UR11, UR11, URZ, UP1 ;  /* 0x0000003f0b0b7287 */ /* 0x000fe40008800000 */
[----:B------:R-:W-:Y:S01]  /*4b40*/  LOP3.LUT R0, R0, UR4, RZ, 0x3c, !PT ;  /* 0x0000000400007c12 */ /* 0x000fe2000f8e3cff */
[----:B------:R-:W-:Y:S09]  /*4b50*/  @P1 BRA `(.L_x_25) ;  /* 0xffffffdc008c1947 */ /* 0x000ff2000383ffff */
.L_x_18:
[----:B------:R-:W0:Y:S02]  /*4b60*/  LDC R0, c[0x0][0x28c] ;  /* 0x0000a300ff007b82 */ /* 0x000e240000000800 */
[----:B0-----:R-:W-:-:S13]  /*4b70*/  ISETP.GE.AND P1, PT, R0, 0x1, PT ;  /* 0x000000010000780c */ /* 0x001fda0003f26270 */
[----:B------:R-:W-:Y:S05]  /*4b80*/  @!P1 BRA `(.L_x_26) ;  /* 0x0000000000549947 */ /* 0x000fea0003800000 */
[----:B------:R-:W-:Y:S05]  /*4b90*/  @!P0 BRA `(.L_x_27) ;  /* 0x0000000000048947 */ /* 0x000fea0003800000 */
[----:B------:R-:W-:Y:S01]  /*4ba0*/  BPT.TRAP 0x1 ;  /* 0x000000040000795c */ /* 0x000fe20000300000 */
.L_x_27:
[----:B------:R-:W-:Y:S01]  /*4bb0*/  UISETP.LT.AND UP0, UPT, UR44, 0x1, UPT ;  /* 0x000000012c00788c */ /* 0x000fe2000bf01270 */
[----:B------:R-:W0:Y:S03]  /*4bc0*/  S2UR UR7, SR_CgaCtaId ;  /* 0x00000000000779c3 */ /* 0x000e260000008800 */
[----:B------:R-:W-:Y:S02]  /*4bd0*/  USEL UR6, UR44, 0x1, UP0 ;  /* 0x000000012c067887 */ /* 0x000fe40008000000 */
[----:B------:R-:W-:Y:S02]  /*4be0*/  UISETP.GT.U32.AND UP0, UPT, UR40, 0x1, UPT ;  /* 0x000000012800788c */ /* 0x000fe4000bf04070 */
[----:B------:R-:W-:-:S04]  /*4bf0*/  UIADD3 UR6, UR39, UR44, -UR6 ;  /* 0x0000002c27067290 */ /* 0x000fc8000fffe806 */
[----:B------:R-:W-:Y:S01]  /*4c00*/  UIMAD.WIDE.U32 UR4, UR6, 0x24924925, URZ ;  /* 0x24924925060478a5 */ /* 0x000fe2000f8e003f */
[----:B------:R-:W-:-:S03]  /*4c10*/  PLOP3.LUT P0, PT, PT, PT, UP0, 0x80, 0x0 ;  /* 0x000000000000781c */ /* 0x000fc60003f0f008 */
[----:B------:R-:W-:-:S04]  /*4c20*/  UIADD3 UR4, UR6, -UR5, URZ ;  /* 0x8000000506047290 */ /* 0x000fc8000fffe03f */
[----:B------:R-:W-:-:S03]  /*4c30*/  ULEA.HI UR4, UR4, UR5, URZ, 0x1f ;  /* 0x0000000504047291 */ /* 0x000fc6000f8ff83f */
[----:B------:R-:W-:Y:S01]  /*4c40*/  UMOV UR5, 0x400 ;  /* 0x0000040000057882 */ /* 0x000fe20000000000 */
[----:B------:R-:W-:Y:S02]  /*4c50*/  USHF.R.U32.HI UR4, URZ, 0x2, UR4 ;  /* 0x000000023f047899 */ /* 0x000fe40008011604 */
[----:B0-----:R-:W-:Y:S02]  /*4c60*/  ULEA UR5, UR7, UR5, 0x18 ;  /* 0x0000000507057291 */ /* 0x001fe4000f8ec03f */
[----:B------:R-:W-:-:S04]  /*4c70*/  UIMAD UR4, UR4, -0x7, UR6 ;  /* 0xfffffff9040478a4 */ /* 0x000fc8000f8e0206 */
[----:B------:R-:W-:-:S04]  /*4c80*/  ULEA UR4, UR4, UR5, 0x3 ;  /* 0x0000000504047291 */ /* 0x000fc8000f8e183f */
[----:B------:R-:W-:-:S04]  /*4c90*/  UIADD3 UR4, UR4, 0x38, URZ ;  /* 0x0000003804047890 */ /* 0x000fc8000fffe03f */
[----:B------:R-:W-:-:S09]  /*4ca0*/  UPRMT UR4, URZ, 0x654, UR4 ;  /* 0x000006543f047896 */ /* 0x000fd20008000004 */
[----:B------:R-:W-:Y:S01]  /*4cb0*/  SYNCS.ARRIVE.TRANS64.RED.A1T0 RZ, [UR4], RZ ;  /* 0x000000ffffff79a7 */ /* 0x000fe20008100404 */
[----:B------:R-:W-:Y:S05]  /*4cc0*/  @P0 BRA `(.L_x_26) ;  /* 0x0000000000040947 */ /* 0x000fea0003800000 */
[----:B------:R-:W-:Y:S01]  /*4cd0*/  BPT.TRAP 0x1 ;  /* 0x000000040000795c */ /* 0x000fe20000300000 */
.L_x_26:
[----:B------:R-:W0:Y:S01]  /*4ce0*/  S2R R8, SR_TID.X ;  /* 0x0000000000087919 */ /* 0x000e220000002100 */
[----:B-----5:R-:W-:Y:S01]  /*4cf0*/  LOP3.LUT R4, R160, 0x1, RZ, 0xc0, !PT ;  /* 0x00000001a0047812 */ /* 0x020fe200078ec0ff */
[----:B------:R-:W-:Y:S01]  /*4d00*/  USHF.R.S32.HI UR10, URZ, 0x1f, UR43 ;  /* 0x0000001f3f0a7899 */ /* 0x000fe2000801142b */
[----:B------:R-:W-:Y:S01]  /*4d10*/  MOV R19, 0x6540 ;  /* 0x0000654000137802 */ /* 0x000fe20000000f00 */
[----:B------:R-:W-:Y:S01]  /*4d20*/  ULDC.64 UR8, c[0x0][0x5d0] ;  /* 0x0001740000087ab9 */ /* 0x000fe20000000a00 */
[----:B------:R-:W-:Y:S01]  /*4d30*/  UIMAD.WIDE UR6, UR41, 0x100, URZ ;  /* 0x00000100290678a5 */ /* 0x000fe2000f8e023f */
[----:B------:R-:W-:Y:S01]  /*4d40*/  IMAD.SHL.U32 R3, R4, 0x40, RZ ;  /* 0x0000004004037824 */ /* 0x000fe200078e00ff */
[----:B------:R-:W-:Y:S02]  /*4d50*/  UIMAD UR4, UR10, UR8, URZ ;  /* 0x000000080a0472a4 */ /* 0x000fe4000f8e023f */
[----:B------:R-:W-:Y:S01]  /*4d60*/  IMAD.U32 R6, RZ, RZ, UR8 ;  /* 0x00000008ff067e24 */ /* 0x000fe2000f8e00ff */
[----:B------:R-:W-:Y:S01]  /*4d70*/  USHF.L.U32 UR41, UR41, 0x8, URZ ;  /* 0x0000000829297899 */ /* 0x000fe2000800063f */
[----:B------:R-:W-:Y:S01]  /*4d80*/  ULDC UR8, c[0x0][0x288] ;  /* 0x0000a20000087ab9 */ /* 0x000fe20000000800 */
[----:B------:R-:W-:-:S02]  /*4d90*/  UIMAD UR4, UR43, UR9, UR4 ;  /* 0x000000092b0472a4 */ /* 0x000fc4000f8e0204 */
[----:B------:R-:W-:Y:S01]  /*4da0*/  UIADD3 UR39, UR44, UR39, URZ ;  /* 0x000000272c277290 */ /* 0x000fe2000fffe03f */
[----:B------:R-:W-:Y:S01]  /*4db0*/  ULDC UR9, c[0x0][0x284] ;  /* 0x0000a10000097ab9 */ /* 0x000fe20000000800 */
[----:B------:R-:W-:Y:S01]  /*4dc0*/  UISETP.GE.U32.AND UP1, UPT, UR44, 0x7, UPT ;  /* 0x000000072c00788c */ /* 0x000fe2000bf26070 */
[----:B------:R-:W-:Y:S01]  /*4dd0*/  IMAD.U32 R17, RZ, RZ, UR9 ;  /* 0x00000009ff117e24 */ /* 0x000fe2000f8e00ff */
[----:B------:R-:W-:-:S04]  /*4de0*/  UISETP.GT.U32.AND UP0, UPT, UR39, 0x6, UPT ;  /* 0x000000062700788c */ /* 0x000fc8000bf04070 */
[----:B------:R-:W-:Y:S01]  /*4df0*/  UISETP.LT.U32.AND UP0, UPT, UR44, 0x7, UP0 ;  /* 0x000000072c00788c */ /* 0x000fe20008701070 */
[C---:B0-----:R-:W-:Y:S01]  /*4e00*/  IMAD.SHL.U32 R18, R8.reuse, 0x2, RZ ;  /* 0x0000000208127824 */ /* 0x041fe200078e00ff */
[----:B------:R-:W-:Y:S02]  /*4e10*/  SHF.R.U32.HI R0, RZ, 0x2, R8 ;  /* 0x00000002ff007819 */ /* 0x000fe40000011608 */
[----:B------:R-:W-:Y:S02]  /*4e20*/  LOP3.LUT R5, R8, 0x60, RZ, 0xc0, !PT ;  /* 0x0000006008057812 */ /* 0x000fe400078ec0ff */
[----:B------:R-:W-:Y:S02]  /*4e30*/  LOP3.LUT R18, R18, 0x6, RZ, 0xc0, !PT ;  /* 0x0000000612127812 */ /* 0x000fe400078ec0ff */
[----:B------:R-:W-:Y:S02]  /*4e40*/  LOP3.LUT R0, R0, 0x7, RZ, 0xc0, !PT ;  /* 0x0000000700007812 */ /* 0x000fe400078ec0ff */
[----:B------:R-:W-:Y:S01]  /*4e50*/  PRMT R18, R18, R19, UR42 ;  /* 0x0000002a12127e16 */ /* 0x000fe20008000013 */
[----:B------:R-:W-:Y:S01]  /*4e60*/  USHF.L.U32 UR42, UR42, 0x8, URZ ;  /* 0x000000082a2a7899 */ /* 0x000fe2000800063f */
[----:B------:R-:W-:-:S02]  /*4e70*/  SHF.R.U32.HI R5, RZ, 0x1, R5 ;  /* 0x00000001ff057819 */ /* 0x000fc40000011605 */
[----:B------:R-:W-:Y:S01]  /*4e80*/  LOP3.LUT R3, R3, 0x40, R0, 0xe2, !PT ;  /* 0x0000004003037812 */ /* 0x000fe200078ee200 */
[----:B------:R-:W-:Y:S01]  /*4e90*/  UISETP.GE.AND UP2, UPT, UR42, UR8, UPT ;  /* 0x000000082a00728c */ /* 0x000fe2000bf46270 */
[----:B------:R-:W-:Y:S02]  /*4ea0*/  SHF.R.S32.HI R19, RZ, 0x1f, R18 ;  /* 0x0000001fff137819 */ /* 0x000fe40000011412 */
[----:B------:R-:W-:Y:S01]  /*4eb0*/  IADD3 R0, RZ, -R5, -R0 ;  /* 0x80000005ff007210 */ /* 0x000fe20007ffe800 */
[----:B------:R-:W-:Y:S01]  /*4ec0*/  UISETP.GE.OR UP2, UPT, UR41, UR9, UP2 ;  /* 0x000000092900728c */ /* 0x000fe20009746670 */
[----:B------:R-:W-:Y:S01]  /*4ed0*/  LOP3.LUT R3, R3, UR6, R5, 0xfe, !PT ;  /* 0x0000000603037c12 */ /* 0x000fe2000f8efe05 */
[----:B------:R-:W-:-:S04]  /*4ee0*/  IMAD.WIDE.U32 R6, R6, UR43, R18 ;  /* 0x0000002b06067c25 */ /* 0x000fc8000f8e0012 */
[----:B------:R-:W-:Y:S01]  /*4ef0*/  IMAD R0, R4, -0x40, R0 ;  /* 0xffffffc004007824 */ /* 0x000fe200078e0200 */
[----:B------:R-:W-:Y:S01]  /*4f00*/  PLOP3.LUT P0, PT, PT, PT, UP2, 0x80, 0x0 ;  /* 0x000000000000781c */ /* 0x000fe20003f0f028 */
[----:B------:R-:W-:Y:S01]  /*4f10*/  VIADD R7, R7, UR4 ;  /* 0x0000000407077c36 */ /* 0x000fe20008000000 */
[----:B------:R-:W-:Y:S01]  /*4f20*/  UIMAD.WIDE.U32 UR4, UR39, 0x24924925, URZ ;  /* 0x24924925270478a5 */ /* 0x000fe2000f8e003f */
[----:B------:R-:W-:Y:S01]  /*4f30*/  IMAD.MOV.U32 R4, RZ, RZ, -0x2 ;  /* 0xfffffffeff047424 */ /* 0x000fe200078e00ff */
[----:B------:R-:W-:Y:S01]  /*4f40*/  IADD3 R17, R17, -UR41, R0 ;  /* 0x8000002911117c10 */ /* 0x000fe2000fffe000 */
[----:B------:R-:W-:Y:S01]  /*4f50*/  UMOV UR41, 0xffffffff ;  /* 0xffffffff00297882 */ /* 0x000fe20000000000 */
[----:B------:R-:W-:Y:S01]  /*4f60*/  LOP3.LUT R0, R8, 0x3, RZ, 0xc0, !PT ;  /* 0x0000000308007812 */ /* 0x000fe200078ec0ff */
[----:B------:R-:W-:-:S04]  /*4f70*/  UIADD3 UR4, UR39, -UR5, URZ ;  /* 0x8000000527047290 */ /* 0x000fc8000fffe03f */
[----:B------:R-:W-:Y:S01]  /*4f80*/  IMAD R0, R0, R4, UR8 ;  /* 0x0000000800007e24 */ /* 0x000fe2000f8e0204 */
[----:B------:R-:W-:Y:S02]  /*4f90*/  USEL UR8, URZ, 0x1, !UP0 ;  /* 0x000000013f087887 */ /* 0x000fe4000c000000 */
[----:B------:R-:W-:Y:S01]  /*4fa0*/  ULEA.HI UR4, UR4, UR5, URZ, 0x1f ;  /* 0x0000000504047291 */ /* 0x000fe2000f8ff83f */
[----:B------:R-:W-:Y:S01]  /*4fb0*/  VIADD R0, R0, -UR42 ;  /* 0x8000002a00007c36 */ /* 0x000fe20008000000 */
[----:B------:R-:W-:Y:S02]  /*4fc0*/  ULOP3.LUT UR38, UR38, UR8, URZ, 0x3c, !UPT ;  /* 0x0000000826267292 */ /* 0x000fe4000f8e3c3f */
[----:B------:R-:W-:-:S04]  /*4fd0*/  USHF.R.U32.HI UR4, URZ, 0x2, UR4 ;  /* 0x000000023f047899 */ /* 0x000fc80008011604 */
[----:B------:R-:W-:Y:S02]  /*4fe0*/  @UP1 ULOP3.LUT UR38, UR38, 0x1, UR4, 0x78, !UPT ;  /* 0x0000000126261892 */ /* 0x000fe4000f8e7804 */
[----:B------:R-:W-:Y:S01]  /*4ff0*/  UIMAD UR39, UR4, -0x7, UR39 ;  /* 0xfffffff9042778a4 */ /* 0x000fe2000f8e0227 */
[----:B------:R-:W-:Y:S11]  /*5000*/  @P0 BRA `(.L_x_28) ;  /* 0x0000010400d80947 */ /* 0x000ff60003800000 */
[----:B------:R-:W-:Y:S01]  /*5010*/  FSETP.NEU.AND P0, PT, R16, RZ, PT ;  /* 0x000000ff1000720b */ /* 0x000fe20003f0d000 */
[----:B------:R-:W-:Y:S01]  /*5020*/  ULDC.64 UR8, c[0x0][0x5c8] ;  /* 0x0001720000087ab9 */ /* 0x000fe20000000a00 */
[----:B------:R-:W-:Y:S01]  /*5030*/  ISETP.GT.AND P3, PT, R17, RZ, PT ;  /* 0x000000ff1100720c */ /* 0x000fe20003f64270 */
[----:B------:R-:W-:Y:S01]  /*5040*/  UIMAD UR4, UR7, UR8, URZ ;  /* 0x00000008070472a4 */ /* 0x000fe2000f8e023f */
[----:B------:R-:W-:Y:S01]  /*5050*/  IMAD.U32 R10, RZ, RZ, UR9 ;  /* 0x00000009ff0a7e24 */ /* 0x000fe2000f8e00ff */
[----:B------:R-:W-:Y:S01]  /*5060*/  BSSY B0, `(.L_x_28) ;  /* 0x0001070000007945 */ /* 0x000fe20003800000 */
[----:B------:R-:W-:Y:S01]  /*5070*/  IMAD.WIDE.U32 R6, R3, UR8, R6 ;  /* 0x0000000803067c25 */ /* 0x000fe2000f8e0006 */
[----:B------:R-:W-:-:S03]  /*5080*/  ISETP.GT.AND P1, PT, R0, RZ, P3 ;  /* 0x000000ff0000720c */ /* 0x000fc60001f24270 */
[----:B------:R-:W-:-:S04]  /*5090*/  IMAD R10, R3, R10, UR4 ;  /* 0x00000004030a7e24 */ /* 0x000fc8000f8e020a */
[----:B------:R-:W-:Y:S01]  /*50a0*/  IMAD.IADD R10, R7, 0x1, R10 ;  /* 0x00000001070a7824 */ /* 0x000fe200078e020a */
[----:B------:R-:W-:Y:S06]  /*50b0*/  @!P0 BRA `(.L_x_29) ;  /* 0x000000b800108947 */ /* 0x000fec0003800000 */
[----:B------:R-:W0:Y:S01]  /*50c0*/  LDC.64 R22, c[0x0][0x5b8] ;  /* 0x00016e00ff167b82 */ /* 0x000e220000000a00 */
[----:B------:R-:W2:Y:S01]  /*50d0*/  LDL.LU R11, [R1] ;  /* 0x00000000010b7983 */ /* 0x000ea20000300800 */
[----:B------:R-:W-:-:S06]  /*50e0*/  ULDC.64 UR4, c[0x0][0x5c0] ;  /* 0x0001700000047ab9 */ /* 0x000fcc0000000a00 */
[----:B------:R-:W1:Y:S08]  /*50f0*/  LDC.64 R14, c[0x0][0x5b0] ;  /* 0x00016c00ff0e7b82 */ /* 0x000e700000000a00 */
[----:B------:R-:W3:Y:S01]  /*5100*/  LDC.64 R12, c[0x0][0x5a8] ;  /* 0x00016a00ff0c7b82 */ /* 0x000ee20000000a00 */
[C---:B0-----:R-:W-:Y:S02]  /*5110*/  IMAD R157, R22.reuse, UR10, RZ ;  /* 0x0000000a169d7c24 */ /* 0x041fe4000f8e02ff */
[----:B------:R-:W-:-:S04]  /*5120*/  IMAD.WIDE.U32 R152, R22, UR43, R18 ;  /* 0x0000002b16987c25 */ /* 0x000fc8000f8e0012 */
[----:B------:R-:W-:Y:S02]  /*5130*/  IMAD R157, R23, UR43, R157 ;  /* 0x0000002b179d7c24 */ /* 0x000fe4000f8e029d */
[----:B-1----:R-:W-:Y:S02]  /*5140*/  IMAD R156, R14, UR7, RZ ;  /* 0x000000070e9c7c24 */ /* 0x002fe4000f8e02ff */
[----:B------:R-:W-:Y:S01]  /*5150*/  IMAD.MOV.U32 R20, RZ, RZ, R152 ;  /* 0x000000ffff147224 */ /* 0x000fe200078e0098 */
[----:B------:R-:W-:Y:S01]  /*5160*/  IADD3 R21, R153, R157, RZ ;  /* 0x0000009d99157210 */ /* 0x000fe20007ffe0ff */
[C---:B------:R-:W-:Y:S02]  /*5170*/  IMAD R156, R3.reuse, R15, R156 ;  /* 0x0000000f039c7224 */ /* 0x040fe400078e029c */
[----:B------:R-:W-:-:S04]  /*5180*/  IMAD.WIDE.U32 R4, R3, R14, R20 ;  /* 0x0000000e03047225 */ /* 0x000fc800078e0014 */
[----:B------:R-:W-:Y:S01]  /*5190*/  IMAD.IADD R5, R5, 0x1, R156 ;  /* 0x0000000105057824 */ /* 0x000fe200078e029c */
[----:B---3--:R-:W-:-:S04]  /*51a0*/  LEA R8, P0, R4, R12, 0x1 ;  /* 0x0000000c04087211 */ /* 0x008fc800078008ff */
[----:B------:R-:W-:-:S05]  /*51b0*/  LEA.HI.X R9, R4, R13, R5, 0x1, P0 ;  /* 0x0000000d04097211 */ /* 0x000fca00000f0c05 */
[----:B------:R-:W3:Y:S01]  /*51c0*/  @P1 LDG.E.LTC128B.U16 R23, desc[UR36][R8.64] ;  /* 0x0000002408171981 */ /* 0x000ee2000c1e1520 */
[----:B------:R-:W-:Y:S01]  /*51d0*/  BSSY B1, `(.L_x_30) ;  /* 0x0000011000017945 */ /* 0x000fe20003800000 */
[----:B---3--:R-:W-:-:S04]  /*51e0*/  IMAD.U32 R4, R23, 0x10000, RZ ;  /* 0x0001000017047824 */ /* 0x008fc800078e00ff */
[----:B------:R-:W-:-:S04]  /*51f0*/  FMUL R4, R4, R16 ;  /* 0x0000001004047220 */ /* 0x000fc80000400000 */
[----:B--2---:R-:W-:Y:S01]  /*5200*/  FFMA R7, R11, R2, R4 ;  /* 0x000000020b077223 */ /* 0x004fe20000000004 */
[----:B------:R-:W-:-:S04]  /*5210*/  LEA R4, P0, R6, UR4, 0x1 ;  /* 0x0000000406047c11 */ /* 0x000fc8000f8008ff */
[----:B------:R-:W-:Y:S02]  /*5220*/  LEA.HI.X R5, R6, UR5, R10, 0x1, P0 ;  /* 0x0000000506057c11 */ /* 0x000fe400080f0c0a */
[----:B------:R-:W-:-:S05]  /*5230*/  F2FP.BF16.F32.PACK_AB R6, RZ, R7 ;  /* 0x00000007ff06723e */ /* 0x000fca00000010ff */
[----:B------:R0:W-:Y:S02]  /*5240*/  @P1 STG.E.U16 desc[UR36][R4.64], R6 ;  /* 0x0000000604001986 */ /* 0x0001e4000c101524 */
[----:B0-----:R-:W-:-:S04]  /*5250*/  IMAD.WIDE.U32 R6, R3, R14, R18 ;  /* 0x0000000e03067225 */ /* 0x001fc800078e0012 */
[----:B------:R-:W-:Y:S02]  /*5260*/  IMAD.IADD R7, R156, 0x1, R7 ;  /* 0x000000019c077824 */ /* 0x000fe400078e0207 */
[----:B------:R-:W-:-:S04]  /*5270*/  IMAD.WIDE.U32 R6, R22, UR43, R6 ;  /* 0x0000002b16067c25 */ /* 0x000fc8000f8e0006 */
[----:B------:R-:W-:Y:S01]  /*5280*/  IMAD.IADD R7, R157, 0x1, R7 ;  /* 0x000000019d077824 */ /* 0x000fe200078e0207 */
[----:B------:R-:W-:-:S04]  /*5290*/  LEA R10, P0, R6, R12, 0x1 ;  /* 0x0000000c060a7211 */ /* 0x000fc800078008ff */
[----:B------:R-:W-:Y:S02]  /*52a0*/  LEA.HI.X R11, R6, R13, R7, 0x1, P0 ;  /* 0x0000000d060b7211 */ /* 0x000fe400000f0c07 */
[----:B------:R-:W-:-:S13]  /*52b0*/  ISETP.GT.AND P0, PT, R0, 0x1, P3 ;  /* 0x000000010000780c */ /* 0x000fda0001f04270 */
[----:B------:R-:W-:Y:S05]  /*52c0*/  @!P0 BRA `(.L_x_31) ;  /* 0x0000000000048947 */ /* 0x000fea0003800000 */
[----:B------:R0:W5:Y:S02]  /*52d0*/  LDG.E.LTC128B.U16 R23, desc[UR36][R10.64+0x2] ;  /* 0x000002240a177981 */ /* 0x000164000c1e1520 */
.L_x_31:
[----:B------:R-:W-:Y:S05]  /*52e0*/  BSYNC B1 ;  /* 0x0000000000017941 */ /* 0x000fea0003800000 */
.L_x_30:
[----:B------:R-:W2:Y:S01]  /*52f0*/  LDL.LU R7, [R1+0x4] ;  /* 0x0000040001077983 */ /* 0x000ea20000300800 */
[----:B-----5:R-:W-:Y:S01]  /*5300*/  IMAD.U32 R6, R23, 0x10000, RZ ;  /* 0x0001000017067824 */ /* 0x020fe200078e00ff */
[C---:B------:R-:W-:Y:S01]  /*5310*/  SHF.L.U64.HI R155, R14.reuse, 0x3, R15 ;  /* 0x000000030e9b7819 */ /* 0x040fe2000001020f */
[----:B------:R-:W-:Y:S01]  /*5320*/  IMAD.SHL.U32 R154, R14, 0x8, RZ ;  /* 0x000000080e9a7824 */ /* 0x000fe200078e00ff */
[----:B------:R-:W3:Y:S01]  /*5330*/  LDL.LU R158, [R1+0x8] ;  /* 0x00000800019e7983 */ /* 0x000ee20000300800 */
[----:B------:R-:W-:-:S04]  /*5340*/  FMUL R6, R6, R16 ;  /* 0x0000001006067220 */ /* 0x000fc80000400000 */
[----:B--2---:R-:W-:-:S05]  /*5350*/  FFMA R6, R7, R2, R6 ;  /* 0x0000000207067223 */ /* 0x004fca0000000006 */
[----:B------:R-:W-:-:S05]  /*5360*/  F2FP.BF16.F32.PACK_AB R6, RZ, R6 ;  /* 0x00000006ff06723e */ /* 0x000fca00000010ff */
[----:B------:R1:W-:Y:S01]  /*5370*/  @P0 STG.E.U16 desc[UR36][R4.64+0x2], R6 ;  /* 0x0000020604000986 */ /* 0x0003e2000c101524 */
[----:B------:R-:W-:-:S04]  /*5380*/  ISETP.GT.AND P0, PT, R17, 0x8, PT ;  /* 0x000000081100780c */ /* 0x000fc80003f04270 */
[----:B------:R-:W-:Y:S01]  /*5390*/  ISETP.GT.AND P1, PT, R0, RZ, P0 ;  /* 0x000000ff0000720c */ /* 0x000fe20000724270 */
[----:B-1----:R-:W-:-:S05]  /*53a0*/  IMAD.WIDE.U32 R6, R3, R14, R154 ;  /* 0x0000000e03067225 */ /* 0x002fca00078e009a */
[----:B------:R-:W-:Y:S02]  /*53b0*/  IADD3 R156, R156, R7, RZ ;  /* 0x000000079c9c7210 */ /* 0x000fe40007ffe0ff */
[----:B------:R-:W-:-:S05]  /*53c0*/  IADD3 R7, P2, R152, R6, RZ ;  /* 0x0000000698077210 */ /* 0x000fca0007f5e0ff */
[----:B------:R-:W-:Y:S01]  /*53d0*/  IMAD.X R9, R156, 0x1, R21, P2 ;  /* 0x000000019c097824 */ /* 0x000fe200010e0615 */
[----:B------:R-:W-:-:S04]  /*53e0*/  LEA R8, P2, R7, R12, 0x1 ;  /* 0x0000000c07087211 */ /* 0x000fc800078408ff */
[----:B------:R-:W-:-:S05]  /*53f0*/  LEA.HI.X R9, R7, R13, R9, 0x1, P2 ;  /* 0x0000000d07097211 */ /* 0x000fca00010f0c09 */
[----:B------:R1:W2:Y:S01]  /*5400*/  @P1 LDG.E.LTC128B.U16 R23, desc[UR36][R8.64] ;  /* 0x0000002408171981 */ /* 0x0002a2000c1e1520 */
[----:B------:R-:W-:Y:S01]  /*5410*/  IADD3 R6, P2, R18, R6, RZ ;  /* 0x0000000612067210 */ /* 0x000fe20007f5e0ff */
[----:B------:R-:W-:Y:S01]  /*5420*/  BSSY B1, `(.L_x_32) ;  /* 0x0000016000017945 */ /* 0x000fe20003800000 */
[----:B------:R-:W-:-:S03]  /*5430*/  ISETP.GT.AND P4, PT, R0, 0x1, P0 ;  /* 0x000000010000780c */ /* 0x000fc60000784270 */
[----:B------:R-:W-:Y:S02]  /*5440*/  IMAD.X R7, R19, 0x1, R156, P2 ;  /* 0x0000000113077824 */ /* 0x000fe400010e069c */
[----:B------:R-:W-:Y:S02]  /*5450*/  IMAD.U32 R156, RZ, RZ, UR9 ;  /* 0x00000009ff9c7e24 */ /* 0x000fe4000f8e00ff */
[----:B------:R-:W-:-:S04]  /*5460*/  IMAD.WIDE.U32 R6, R22, UR43, R6 ;  /* 0x0000002b16067c25 */ /* 0x000fc8000f8e0006 */
[----:B------:R-:W-:Y:S01]  /*5470*/  IMAD.IADD R7, R157, 0x1, R7 ;  /* 0x000000019d077824 */ /* 0x000fe200078e0207 */
[----:B-1----:R-:W-:-:S04]  /*5480*/  LEA R8, P2, R6, R12, 0x1 ;  /* 0x0000000c06087211 */ /* 0x002fc800078408ff */
[----:B------:R-:W-:Y:S01]  /*5490*/  LEA.HI.X R9, R6, R13, R7, 0x1, P2 ;  /* 0x0000000d06097211 */ /* 0x000fe200010f0c07 */
[----:B--2---:R-:W-:-:S04]  /*54a0*/  IMAD.U32 R6, R23, 0x10000, RZ ;  /* 0x0001000017067824 */ /* 0x004fc800078e00ff */
[----:B------:R-:W-:-:S04]  /*54b0*/  FMUL R6, R6, R16 ;  /* 0x0000001006067220 */ /* 0x000fc80000400000 */
[----:B---3--:R-:W-:Y:S01]  /*54c0*/  FFMA R7, R158, R2, R6 ;  /* 0x000000029e077223 */ /* 0x008fe20000000006 */
[----:B------:R-:W-:Y:S02]  /*54d0*/  IMAD.U32 R158, RZ, RZ, UR8 ;  /* 0x00000008ff9e7e24 */ /* 0x000fe4000f8e00ff */
[----:B------:R-:W-:Y:S02]  /*54e0*/  IMAD.U32 R6, RZ, RZ, UR8 ;  /* 0x00000008ff067e24 */ /* 0x000fe4000f8e00ff */
[----:B------:R-:W-:Y:S02]  /*54f0*/  F2FP.BF16.F32.PACK_AB R7, RZ, R7 ;  /* 0x00000007ff07723e */ /* 0x000fe400000010ff */
[----:B------:R-:W-:Y:S02]  /*5500*/  SHF.L.U32 R158, R158, 0x4, RZ ;  /* 0x000000049e9e7819 */ /* 0x000fe400000006ff */
[----:B------:R-:W-:Y:S02]  /*5510*/  SHF.L.U64.HI R156, R6, 0x4, R156 ;  /* 0x00000004069c7819 */ /* 0x000fe4000001029c */
[----:B------:R-:W-:-:S02]  /*5520*/  IADD3 R6, P2, R158, R4, RZ ;  /* 0x000000049e067210 */ /* 0x000fc40007f5e0ff */
[----:B------:R-:W-:-:S03]  /*5530*/  PRMT R159, R7, 0x7610, R159 ;  /* 0x00007610079f7816 */ /* 0x000fc6000000009f */
[----:B------:R-:W-:-:S05]  /*5540*/  IMAD.X R7, R156, 0x1, R5, P2 ;  /* 0x000000019c077824 */ /* 0x000fca00010e0605 */
[----:B------:R1:W-:Y:S01]  /*5550*/  @P1 STG.E.U16 desc[UR36][R6.64], R159 ;  /* 0x0000009f06001986 */ /* 0x0003e2000c101524 */
[----:B------:R-:W-:Y:S05]  /*5560*/  @!P4 BRA `(.L_x_33) ;  /* 0x000000000004c947 */ /* 0x000fea0003800000 */
[----:B------:R2:W5:Y:S02]  /*5570*/  LDG.E.LTC128B.U16 R23, desc[UR36][R8.64+0x2] ;  /* 0x0000022408177981 */ /* 0x000564000c1e1520 */
.L_x_33:
[----:B------:R-:W-:Y:S05]  /*5580*/  BSYNC B1 ;  /* 0x0000000000017941 */ /* 0x000fea0003800000 */
.L_x_32:
[----:B------:R-:W3:Y:S01]  /*5590*/  LDL.LU R161, [R1+0xc] ;  /* 0x00000c0001a17983 */ /* 0x000ee20000300800 */
[----:B-1---5:R-:W-:Y:S01]  /*55a0*/  IMAD.U32 R159, R23, 0x10000, RZ ;  /* 0x00010000179f7824 */ /* 0x022fe200078e00ff */
[----:B------:R-:W-:Y:S01]  /*55b0*/  ISETP.GT.AND P1, PT, R0, 0x8, P3 ;  /* 0x000000080000780c */ /* 0x000fe20001f24270 */
[----:B------:R-:W-:Y:S02]  /*55c0*/  BSSY B1, `(.L_x_34) ;  /* 0x0000007000017945 */ /* 0x000fe40003800000 */
[----:B------:R-:W-:-:S04]  /*55d0*/  FMUL R159, R159, R16 ;  /* 0x000000109f9f7220 */ /* 0x000fc80000400000 */
[----:B---3--:R-:W-:-:S05]  /*55e0*/  FFMA R159, R161, R2, R159 ;  /* 0x00000002a19f7223 */ /* 0x008fca000000009f */
[----:B------:R-:W-:-:S05]  /*55f0*/  F2FP.BF16.F32.PACK_AB R159, RZ, R159 ;  /* 0x0000009fff9f723e */ /* 0x000fca00000010ff */
[----:B------:R1:W-:Y:S01]  /*5600*/  @P4 STG.E.U16 desc[UR36][R6.64+0x2], R159 ;  /* 0x0000029f06004986 */ /* 0x0003e2000c101524 */
[----:B------:R-:W-:Y:S05]  /*5610*/  @!P1 BRA `(.L_x_35) ;  /* 0x0000000000049947 */ /* 0x000fea0003800000 */
[----:B------:R3:W5:Y:S02]  /*5620*/  LDG.E.LTC128B.U16 R23, desc[UR36][R10.64+0x10] ;  /* 0x000010240a177981 */ /* 0x000764000c1e1520 */
.L_x_35:
[----:B------:R-:W-:Y:S05]  /*5630*/  BSYNC B1 ;  /* 0x0000000000017941 */ /* 0x000fea0003800000 */
.L_x_34:
[----:B------:R-:W4:Y:S01]  /*5640*/  LDL.LU R161, [R1+0x10] ;  /* 0x0000100001a17983 */ /* 0x000f220000300800 */
[----:B-1---5:R-:W-:Y:S01]  /*5650*/  IMAD.U32 R159, R23, 0x10000, RZ ;  /* 0x00010000179f7824 */ /* 0x022fe200078e00ff */
[----:B------:R-:W-:Y:S01]  /*5660*/  ISETP.GT.AND P2, PT, R0, 0x9, P3 ;  /* 0x000000090000780c */ /* 0x000fe20001f44270 */
[----:B------:R-:W-:Y:S02]  /*5670*/  BSSY B1, `(.L_x_36) ;  /* 0x0000007000017945 */ /* 0x000fe40003800000 */
[----:B------:R-:W-:-:S04]  /*5680*/  FMUL R159, R159, R16 ;  /* 0x000000109f9f7220 */ /* 0x000fc80000400000 */
[----:B----4-:R-:W-:-:S05]  /*5690*/  FFMA R159, R161, R2, R159 ;  /* 0x00000002a19f7223 */ /* 0x010fca000000009f */
[----:B------:R-:W-:-:S05]  /*56a0*/  F2FP.BF16.F32.PACK_AB R159, RZ, R159 ;  /* 0x0000009fff9f723e */ /* 0x000fca00000010ff */
[----:B------:R1:W-:Y:S01]  /*56b0*/  @P1 STG.E.U16 desc[UR36][R4.64+0x10], R159 ;  /* 0x0000109f04001986 */ /* 0x0003e2000c101524 */
[----:B------:R-:W-:Y:S05]  /*56c0*/  @!P2 BRA `(.L_x_37) ;  /* 0x000000000004a947 */ /* 0x000fea0003800000 */
[----:B------:R4:W5:Y:S02]  /*56d0*/  LDG.E.LTC128B.U16 R23, desc[UR36][R10.64+0x12] ;  /* 0x000012240a177981 */ /* 0x000964000c1e1520 */
.L_x_37:
[----:B------:R-:W-:Y:S05]  /*56e0*/  BSYNC B1 ;  /* 0x0000000000017941 */ /* 0x000fea0003800000 */
.L_x_36:
[----:B------:R-:W2:Y:S01]  /*56f0*/  LDL.LU R161, [R1+0x14] ;  /* 0x0000140001a17983 */ /* 0x000ea20000300800 */
[----:B-1---5:R-:W-:Y:S01]  /*5700*/  IMAD.U32 R159, R23, 0x10000, RZ ;  /* 0x00010000179f7824 */ /* 0x022fe200078e00ff */
[----:B------:R-:W-:Y:S01]  /*5710*/  ISETP.GT.AND P1, PT, R0, 0x8, P0 ;  /* 0x000000080000780c */ /* 0x000fe20000724270 */
[----:B------:R-:W-:Y:S02]  /*5720*/  BSSY B1, `(.L_x_38) ;  /* 0x0000007000017945 */ /* 0x000fe40003800000 */
[----:B------:R-:W-:-:S04]  /*5730*/  FMUL R159, R159, R16 ;  /* 0x000000109f9f7220 */ /* 0x000fc80000400000 */
[----:B--2---:R-:W-:-:S05]  /*5740*/  FFMA R159, R161, R2, R159 ;  /* 0x00000002a19f7223 */ /* 0x004fca000000009f */
[----:B------:R-:W-:-:S05]  /*5750*/  F2FP.BF16.F32.PACK_AB R159, RZ, R159 ;  /* 0x0000009fff9f723e */ /* 0x000fca00000010ff */
[----:B------:R1:W-:Y:S01]  /*5760*/  @P2 STG.E.U16 desc[UR36][R4.64+0x12], R159 ;  /* 0x0000129f04002986 */ /* 0x0003e2000c101524 */
[----:B------:R-:W-:Y:S05]  /*5770*/  @!P1 BRA `(.L_x_39) ;  /* 0x0000000000049947 */ /* 0x000fea0003800000 */
[----:B------:R2:W5:Y:S02]  /*5780*/  LDG.E.LTC128B.U16 R23, desc[UR36][R8.64+0x10] ;  /* 0x0000102408177981 */ /* 0x000564000c1e1520 */
.L_x_39:
[----:B------:R-:W-:Y:S05]  /*5790*/  BSYNC B1 ;  /* 0x0000000000017941 */ /* 0x000fea0003800000 */
.L_x_38:
        /* <DEDUP_REMOVED lines=10> */
.L_x_41:
[----:B------:R-:W-:Y:S05]  /*5840*/  BSYNC B1 ;  /* 0x0000000000017941 */ /* 0x000fea0003800000 */
.L_x_40:
        /* <DEDUP_REMOVED lines=10> */
.L_x_43:
[----:B------:R-:W-:Y:S05]  /*58f0*/  BSYNC B1 ;  /* 0x0000000000017941 */ /* 0x000fea0003800000 */
.L_x_42:
        /* <DEDUP_REMOVED lines=10> */
.L_x_45:
[----:B------:R-:W-:Y:S05]  /*59a0*/  BSYNC B1 ;  /* 0x0000000000017941 */ /* 0x000fea0003800000 */
.L_x_44:
[----:B------:R-:W2:Y:S01]  /*59b0*/  LDL.LU R161, [R1+0x24] ;  /* 0x0000240001a17983 */ /* 0x000ea20000300800 */
[----:B-1---5:R-:W-:Y:S01]  /*59c0*/  SHF.L.U32 R159, R23, 0x10, RZ ;  /* 0x00000010179f7819 */ /* 0x022fe200000006ff */
[----:B------:R-:W-:Y:S01]  /*59d0*/  BSSY B1, `(.L_x_46) ;  /* 0x0000008000017945 */ /* 0x000fe20003800000 */
[----:B------:R-:W-:-:S03]  /*59e0*/  ISETP.GT.AND P1, PT, R0, 0x10, P0 ;  /* 0x000000100000780c */ /* 0x000fc60000724270 */
[----:B------:R-:W-:-:S04]  /*59f0*/  FMUL R159, R159, R16 ;  /* 0x000000109f9f7220 */ /* 0x000fc80000400000 */
[----:B--2---:R-:W-:-:S05]  /*5a00*/  FFMA R159, R161, R2, R159 ;  /* 0x00000002a19f7223 */ /* 0x004fca000000009f */
[----:B------:R-:W-:-:S05]  /*5a10*/  F2FP.BF16.F32.PACK_AB R159, RZ, R159 ;  /* 0x0000009fff9f723e */ /* 0x000fca00000010ff */
[----:B------:R1:W-:Y:S01]  /*5a20*/  @P2 STG.E.U16 desc[UR36][R4.64+0x22], R159 ;  /* 0x0000229f04002986 */ /* 0x0003e2000c101524 */
[----:B------:R-:W-:Y:S05]  /*5a30*/  @!P1 BRA `(.L_x_47) ;  /* 0x0000000000049947 */ /* 0x000fea0003800000 */
[----:B------:R2:W5:Y:S02]  /*5a40*/  LDG.E.LTC128B.U16 R23, desc[UR36][R8.64+0x20] ;  /* 0x0000202408177981 */ /* 0x000564000c1e1520 */
.L_x_47:
[----:B------:R-:W-:Y:S05]  /*5a50*/  BSYNC B1 ;  /* 0x0000000000017941 */ /* 0x000fea0003800000 */
.L_x_46:
        /* <DEDUP_REMOVED lines=10> */
.L_x_49:
[----:B------:R-:W-:Y:S05]  /*5b00*/  BSYNC B1 ;  /* 0x0000000000017941 */ /* 0x000fea0003800000 */
.L_x_48:
        /* <DEDUP_REMOVED lines=10> */
.L_x_51:
[----:B------:R-:W-:Y:S05]  /*5bb0*/  BSYNC B1 ;  /* 0x0000000000017941 */ /* 0x000fea0003800000 */
.L_x_50:
        /* <DEDUP_REMOVED lines=10> */
.L_x_53:
[----:B------:R-:W-:Y:S05]  /*5c60*/  BSYNC B1 ;  /* 0x0000000000017941 */ /* 0x000fea0003800000 */
.L_x_52:
        /* <DEDUP_REMOVED lines=10> */
.L_x_55:
[----:B------:R-:W-:Y:S05]  /*5d10*/  BSYNC B1 ;  /* 0x0000000000017941 */ /* 0x000fea0003800000 */
.L_x_54:
        /* <DEDUP_REMOVED lines=10> */
.L_x_57:
[----:B------:R-:W-:Y:S05]  /*5dc0*/  BSYNC B1 ;  /* 0x0000000000017941 */ /* 0x000fea0003800000 */
.L_x_56:
        /* <DEDUP_REMOVED lines=10> */
.L_x_59:
[----:B------:R-:W-:Y:S05]  /*5e70*/  BSYNC B1 ;  /* 0x0000000000017941 */ /* 0x000fea0003800000 */
.L_x_58:
        /* <DEDUP_REMOVED lines=10> */
.L_x_61:
[----:B------:R-:W-:Y:S05]  /*5f20*/  BSYNC B1 ;  /* 0x0000000000017941 */ /* 0x000fea0003800000 */
.L_x_60:
        /* <DEDUP_REMOVED lines=10> */
.L_x_63:
[----:B------:R-:W-:Y:S05]  /*5fd0*/  BSYNC B1 ;  /* 0x0000000000017941 */ /* 0x000fea0003800000 */
.L_x_62:
        /* <DEDUP_REMOVED lines=10> */
.L_x_65:
[----:B------:R-:W-:Y:S05]  /*6080*/  BSYNC B1 ;  /* 0x0000000000017941 */ /* 0x000fea0003800000 */
.L_x_64:
        /* <DEDUP_REMOVED lines=10> */
.L_x_67:
[----:B------:R-:W-:Y:S05]  /*6130*/  BSYNC B1 ;  /* 0x0000000000017941 */ /* 0x000fea0003800000 */
.L_x_66:
        /* <DEDUP_REMOVED lines=10> */
.L_x_69:
[----:B------:R-:W-:Y:S05]  /*61e0*/  BSYNC B1 ;  /* 0x0000000000017941 */ /* 0x000fea0003800000 */
.L_x_68:
        /* <DEDUP_REMOVED lines=10> */
.L_x_71:
[----:B------:R-:W-:Y:S05]  /*6290*/  BSYNC B1 ;  /* 0x0000000000017941 */ /* 0x000fea0003800000 */
.L_x_70:
        /* <DEDUP_REMOVED lines=10> */
.L_x_73:
[----:B------:R-:W-:Y:S05]  /*6340*/  BSYNC B1 ;  /* 0x0000000000017941 */ /* 0x000fea0003800000 */
.L_x_72:
        /* <DEDUP_REMOVED lines=10> */
.L_x_75:
[----:B------:R-:W-:Y:S05]  /*63f0*/  BSYNC B1 ;  /* 0x0000000000017941 */ /* 0x000fea0003800000 */
.L_x_74:
        /* <DEDUP_REMOVED lines=10> */
.L_x_77:
[----:B------:R-:W-:Y:S05]  /*64a0*/  BSYNC B1 ;  /* 0x0000000000017941 */ /* 0x000fea0003800000 */
.L_x_76:
        /* <DEDUP_REMOVED lines=10> */
.L_x_79:
[----:B------:R-:W-:Y:S05]  /*6550*/  BSYNC B1 ;  /* 0x0000000000017941 */ /* 0x000fea0003800000 */
.L_x_78:
        /* <DEDUP_REMOVED lines=10> */
.L_x_81:
[----:B------:R-:W-:Y:S05]  /*6600*/  BSYNC B1 ;  /* 0x0000000000017941 */ /* 0x000fea0003800000 */
.L_x_80:
        /* <DEDUP_REMOVED lines=10> */
.L_x_83:
[----:B------:R-:W-:Y:S05]  /*66b0*/  BSYNC B1 ;  /* 0x0000000000017941 */ /* 0x000fea0003800000 */
.L_x_82:
        /* <DEDUP_REMOVED lines=10> */
.L_x_85:
[----:B------:R-:W-:Y:S05]  /*6760*/  BSYNC B1 ;  /* 0x0000000000017941 */ /* 0x000fea0003800000 */
.L_x_84:
        /* <DEDUP_REMOVED lines=10> */
.L_x_87:
[----:B------:R-:W-:Y:S05]  /*6810*/  BSYNC B1 ;  /* 0x0000000000017941 */ /* 0x000fea0003800000 */
.L_x_86:
        /* <DEDUP_REMOVED lines=10> */
.L_x_89:
[----:B------:R-:W-:Y:S05]  /*68c0*/  BSYNC B1 ;  /* 0x0000000000017941 */ /* 0x000fea0003800000 */
.L_x_88:
        /* <DEDUP_REMOVED lines=10> */
.L_x_91:
[----:B------:R-:W-:Y:S05]  /*6970*/  BSYNC B1 ;  /* 0x0000000000017941 */ /* 0x000fea0003800000 */
.L_x_90:
        /* <DEDUP_REMOVED lines=10> */
.L_x_93:
[----:B------:R-:W-:Y:S05]  /*6a20*/  BSYNC B1 ;  /* 0x0000000000017941 */ /* 0x000fea0003800000 */
.L_x_92:
        /* <DEDUP_REMOVED lines=10> */
.L_x_95:
[----:B------:R-:W-:Y:S05]  /*6ad0*/  BSYNC B1 ;  /* 0x0000000000017941 */ /* 0x000fea0003800000 */
.L_x_94:
        /* <DEDUP_REMOVED lines=10> */
.L_x_97:
[----:B------:R-:W-:Y:S05]  /*6b80*/  BSYNC B1 ;  /* 0x0000000000017941 */ /* 0x000fea0003800000 */
.L_x_96:
        /* <DEDUP_REMOVED lines=10> */
.L_x_99:
[----:B------:R-:W-:Y:S05]  /*6c30*/  BSYNC B1 ;  /* 0x0000000000017941 */ /* 0x000fea0003800000 */
.L_x_98:
        /* <DEDUP_REMOVED lines=10> */
.L_x_101:
[----:B------:R-:W-:Y:S05]  /*6ce0*/  BSYNC B1 ;  /* 0x0000000000017941 */ /* 0x000fea0003800000 */
.L_x_100:
        /* <DEDUP_REMOVED lines=10> */
.L_x_103:
[----:B------:R-:W-:Y:S05]  /*6d90*/  BSYNC B1 ;  /* 0x0000000000017941 */ /* 0x000fea0003800000 */
.L_x_102:
        /* <DEDUP_REMOVED lines=10> */
.L_x_105:
[----:B------:R-:W-:Y:S05]  /*6e40*/  BSYNC B1 ;  /* 0x0000000000017941 */ /* 0x000fea0003800000 */
.L_x_104:
        /* <DEDUP_REMOVED lines=10> */
.L_x_107:
[----:B------:R-:W-:Y:S05]  /*6ef0*/  BSYNC B1 ;  /* 0x0000000000017941 */ /* 0x000fea0003800000 */
.L_x_106:
        /* <DEDUP_REMOVED lines=10> */
.L_x_109:
[----:B------:R-:W-:Y:S05]  /*6fa0*/  BSYNC B1 ;  /* 0x0000000000017941 */ /* 0x000fea0003800000 */
.L_x_108:
        /* <DEDUP_REMOVED lines=10> */
.L_x_111:
[----:B------:R-:W-:Y:S05]  /*7050*/  BSYNC B1 ;  /* 0x0000000000017941 */ /* 0x000fea0003800000 */
.L_x_110:
        /* <DEDUP_REMOVED lines=10> */
.L_x_113:
[----:B------:R-:W-:Y:S05]  /*7100*/  BSYNC B1 ;  /* 0x0000000000017941 */ /* 0x000fea0003800000 */
.L_x_112:
        /* <DEDUP_REMOVED lines=10> */
.L_x_115:
[----:B------:R-:W-:Y:S05]  /*71b0*/  BSYNC B1 ;  /* 0x0000000000017941 */ /* 0x000fea0003800000 */
.L_x_114:
        /* <DEDUP_REMOVED lines=10> */
.L_x_117:
[----:B------:R-:W-:Y:S05]  /*7260*/  BSYNC B1 ;  /* 0x0000000000017941 */ /* 0x000fea0003800000 */
.L_x_116:
        /* <DEDUP_REMOVED lines=10> */
.L_x_119:
[----:B------:R-:W-:Y:S05]  /*7310*/  BSYNC B1 ;  /* 0x0000000000017941 */ /* 0x000fea0003800000 */
.L_x_118:
        /* <DEDUP_REMOVED lines=10> */
.L_x_121:
[----:B------:R-:W-:Y:S05]  /*73c0*/  BSYNC B1 ;  /* 0x0000000000017941 */ /* 0x000fea0003800000 */
.L_x_120:
        /* <DEDUP_REMOVED lines=10> */
.L_x_123:
[----:B------:R-:W-:Y:S05]  /*7470*/  BSYNC B1 ;  /* 0x0000000000017941 */ /* 0x000fea0003800000 */
.L_x_122:
        /* <DEDUP_REMOVED lines=10> */
.L_x_125:
[----:B------:R-:W-:Y:S05]  /*7520*/  BSYNC B1 ;  /* 0x0000000000017941 */ /* 0x000fea0003800000 */
.L_x_124:
        /* <DEDUP_REMOVED lines=10> */
.L_x_127:
[----:B------:R-:W-:Y:S05]  /*75d0*/  BSYNC B1 ;  /* 0x0000000000017941 */ /* 0x000fea0003800000 */
.L_x_126:
        /* <DEDUP_REMOVED lines=10> */
.L_x_129:
[----:B------:R-:W-:Y:S05]  /*7680*/  BSYNC B1 ;  /* 0x0000000000017941 */ /* 0x000fea0003800000 */
.L_x_128:
        /* <DEDUP_REMOVED lines=10> */
.L_x_131:
[----:B------:R-:W-:Y:S05]  /*7730*/  BSYNC B1 ;  /* 0x0000000000017941 */ /* 0x000fea0003800000 */
.L_x_130:
        /* <DEDUP_REMOVED lines=10> */
.L_x_133:
[----:B------:R-:W-:Y:S05]  /*77e0*/  BSYNC B1 ;  /* 0x0000000000017941 */ /* 0x000fea0003800000 */
.L_x_132:
        /* <DEDUP_REMOVED lines=10> */
.L_x_135:
[----:B------:R-:W-:Y:S05]  /*7890*/  BSYNC B1 ;  /* 0x0000000000017941 */ /* 0x000fea0003800000 */
.L_x_134:
        /* <DEDUP_REMOVED lines=10> */
.L_x_137:
[----:B------:R-:W-:Y:S05]  /*7940*/  BSYNC B1 ;  /* 0x0000000000017941 */ /* 0x000fea0003800000 */
.L_x_136:
        /* <DEDUP_REMOVED lines=10> */
.L_x_139:
[----:B------:R-:W-:Y:S05]  /*79f0*/  BSYNC B1 ;  /* 0x0000000000017941 */ /* 0x000fea0003800000 */
.L_x_138:
        /* <DEDUP_REMOVED lines=10> */
.L_x_141:
[----:B------:R-:W-:Y:S05]  /*7aa0*/  BSYNC B1 ;  /* 0x0000000000017941 */ /* 0x000fea0003800000 */
.L_x_140:
        /* <DEDUP_REMOVED lines=10> */
.L_x_143:
[----:B------:R-:W-:Y:S05]  /*7b50*/  BSYNC B1 ;  /* 0x0000000000017941 */ /* 0x000fea0003800000 */
.L_x_142:
        /* <DEDUP_REMOVED lines=10> */
.L_x_145:
[----:B------:R-:W-:Y:S05]  /*7c00*/  BSYNC B1 ;  /* 0x0000000000017941 */ /* 0x000fea0003800000 */
.L_x_144:
        /* <DEDUP_REMOVED lines=10> */
.L_x_147:
[----:B------:R-:W-:Y:S05]  /*7cb0*/  BSYNC B1 ;  /* 0x0000000000017941 */ /* 0x000fea0003800000 */
.L_x_146:
        /* <DEDUP_REMOVED lines=10> */
.L_x_149:
[----:B------:R-:W-:Y:S05]  /*7d60*/  BSYNC B1 ;  /* 0x0000000000017941 */ /* 0x000fea0003800000 */
.L_x_148:
        /* <DEDUP_REMOVED lines=10> */
.L_x_151:
[----:B------:R-:W-:Y:S05]  /*7e10*/  BSYNC B1 ;  /* 0x0000000000017941 */ /* 0x000fea0003800000 */
.L_x_150:
        /* <DEDUP_REMOVED lines=10> */
.L_x_153:
[----:B------:R-:W-:Y:S05]  /*7ec0*/  BSYNC B1 ;  /* 0x0000000000017941 */ /* 0x000fea0003800000 */
.L_x_152:
        /* <DEDUP_REMOVED lines=10> */
.L_x_155:
[----:B------:R-:W-:Y:S05]  /*7f70*/  BSYNC B1 ;  /* 0x0000000000017941 */ /* 0x000fea0003800000 */
.L_x_154:
        /* <DEDUP_REMOVED lines=10> */
.L_x_157:
[----:B------:R-:W-:Y:S05]  /*8020*/  BSYNC B1 ;  /* 0x0000000000017941 */ /* 0x000fea0003800000 */
.L_x_156:
        /* <DEDUP_REMOVED lines=10> */
.L_x_159:
[----:B------:R-:W-:Y:S05]  /*80d0*/  BSYNC B1 ;  /* 0x0000000000017941 */ /* 0x000fea0003800000 */
.L_x_158:
        /* <DEDUP_REMOVED lines=10> */
.L_x_161:
[----:B------:R-:W-:Y:S05]  /*8180*/  BSYNC B1 ;  /* 0x0000000000017941 */ /* 0x000fea0003800000 */
.L_x_160:
        /* <DEDUP_REMOVED lines=10> */
.L_x_163:
[----:B------:R-:W-:Y:S05]  /*8230*/  BSYNC B1 ;  /* 0x0000000000017941 */ /* 0x000fea0003800000 */
.L_x_162:
        /* <DEDUP_REMOVED lines=10> */
.L_x_165:
[----:B------:R-:W-:Y:S05]  /*82e0*/  BSYNC B1 ;  /* 0x0000000000017941 */ /* 0x000fea0003800000 */
.L_x_164:
        /* <DEDUP_REMOVED lines=10> */
.L_x_167:
[----:B------:R-:W-:Y:S05]  /*8390*/  BSYNC B1 ;  /* 0x0000000000017941 */ /* 0x000fea0003800000 */
.L_x_166:
        /* <DEDUP_REMOVED lines=10> */
.L_x_169:
[----:B------:R-:W-:Y:S05]  /*8440*/  BSYNC B1 ;  /* 0x0000000000017941 */ /* 0x000fea0003800000 */
.L_x_168:
        /* <DEDUP_REMOVED lines=10> */
.L_x_171:
[----:B------:R-:W-:Y:S05]  /*84f0*/  BSYNC B1 ;  /* 0x0000000000017941 */ /* 0x000fea0003800000 */
.L_x_170:
        /* <DEDUP_REMOVED lines=10> */
.L_x_173:
[----:B------:R-:W-:Y:S05]  /*85a0*/  BSYNC B1 ;  /* 0x0000000000017941 */ /* 0x000fea0003800000 */
.L_x_172:
        /* <DEDUP_REMOVED lines=10> */
.L_x_175:
[----:B------:R-:W-:Y:S05]  /*8650*/  BSYNC B1 ;  /* 0x0000000000017941 */ /* 0x000fea0003800000 */
.L_x_174:
        /* <DEDUP_REMOVED lines=10> */
.L_x_177:
[----:B------:R-:W-:Y:S05]  /*8700*/  BSYNC B1 ;  /* 0x0000000000017941 */ /* 0x000fea0003800000 */
.L_x_176:
        /* <DEDUP_REMOVED lines=10> */
.L_x_179:
[----:B------:R-:W-:Y:S05]  /*87b0*/  BSYNC B1 ;  /* 0x0000000000017941 */ /* 0x000fea0003800000 */
.L_x_178:
        /* <DEDUP_REMOVED lines=10> */
.L_x_181:
[----:B------:R-:W-:Y:S05]  /*8860*/  BSYNC B1 ;  /* 0x0000000000017941 */ /* 0x000fea0003800000 */
.L_x_180:
        /* <DEDUP_REMOVED lines=10> */
.L_x_183:
[----:B------:R-:W-:Y:S05]  /*8910*/  BSYNC B1 ;  /* 0x0000000000017941 */ /* 0x000fea0003800000 */
.L_x_182:
        /* <DEDUP_REMOVED lines=10> */
.L_x_185:
[----:B------:R-:W-:Y:S05]  /*89c0*/  BSYNC B1 ;  /* 0x0000000000017941 */ /* 0x000fea0003800000 */
.L_x_184:
        /* <DEDUP_REMOVED lines=10> */
.L_x_187:
[----:B------:R-:W-:Y:S05]  /*8a70*/  BSYNC B1 ;  /* 0x0000000000017941 */ /* 0x000fea0003800000 */
.L_x_186:
        /* <DEDUP_REMOVED lines=10> */
.L_x_189:
[----:B------:R-:W-:Y:S05]  /*8b20*/  BSYNC B1 ;  /* 0x0000000000017941 */ /* 0x000fea0003800000 */
.L_x_188:
        /* <DEDUP_REMOVED lines=10> */
.L_x_191:
[----:B------:R-:W-:Y:S05]  /*8bd0*/  BSYNC B1 ;  /* 0x0000000000017941 */ /* 0x000fea0003800000 */
.L_x_190:
        /* <DEDUP_REMOVED lines=10> */
.L_x_193:
[----:B------:R-:W-:Y:S05]  /*8c80*/  BSYNC B1 ;  /* 0x0000000000017941 */ /* 0x000fea0003800000 */
.L_x_192:
        /* <DEDUP_REMOVED lines=10> */
.L_x_195:
[----:B------:R-:W-:Y:S05]  /*8d30*/  BSYNC B1 ;  /* 0x0000000000017941 */ /* 0x000fea0003800000 */
.L_x_194:
        /* <DEDUP_REMOVED lines=10> */
.L_x_197:
[----:B------:R-:W-:Y:S05]  /*8de0*/  BSYNC B1 ;  /* 0x0000000000017941 */ /* 0x000fea0003800000 */
.L_x_196:
        /* <DEDUP_REMOVED lines=10> */
.L_x_199:
[----:B------:R-:W-:Y:S05]  /*8e90*/  BSYNC B1 ;  /* 0x0000000000017941 */ /* 0x000fea0003800000 */
.L_x_198:
        /* <DEDUP_REMOVED lines=10> */
.L_x_201:
[----:B------:R-:W-:Y:S05]  /*8f40*/  BSYNC B1 ;  /* 0x0000000000017941 */ /* 0x000fea0003800000 */
.L_x_200:
        /* <DEDUP_REMOVED lines=10> */
.L_x_203:
[----:B------:R-:W-:Y:S05]  /*8ff0*/  BSYNC B1 ;  /* 0x0000000000017941 */ /* 0x000fea0003800000 */
.L_x_202:
        /* <DEDUP_REMOVED lines=10> */
.L_x_205:
[----:B------:R-:W-:Y:S05]  /*90a0*/  BSYNC B1 ;  /* 0x0000000000017941 */ /* 0x000fea0003800000 */
.L_x_204:
        /* <DEDUP_REMOVED lines=10> */
.L_x_207:
[----:B------:R-:W-:Y:S05]  /*9150*/  BSYNC B1 ;  /* 0x0000000000017941 */ /* 0x000fea0003800000 */
.L_x_206:
        /* <DEDUP_REMOVED lines=10> */
.L_x_209:
[----:B------:R-:W-:Y:S05]  /*9200*/  BSYNC B1 ;  /* 0x0000000000017941 */ /* 0x000fea0003800000 */
.L_x_208:
        /* <DEDUP_REMOVED lines=10> */
.L_x_211:
[----:B------:R-:W-:Y:S05]  /*92b0*/  BSYNC B1 ;  /* 0x0000000000017941 */ /* 0x000fea0003800000 */
.L_x_210:
        /* <DEDUP_REMOVED lines=10> */
.L_x_213:
[----:B------:R-:W-:Y:S05]  /*9360*/  BSYNC B1 ;  /* 0x0000000000017941 */ /* 0x000fea0003800000 */
.L_x_212:
        /* <DEDUP_REMOVED lines=10> */
.L_x_215:
[----:B------:R-:W-:Y:S05]  /*9410*/  BSYNC B1 ;  /* 0x0000000000017941 */ /* 0x000fea0003800000 */
.L_x_214:
        /* <DEDUP_REMOVED lines=10> */
.L_x_217:
[----:B------:R-:W-:Y:S05]  /*94c0*/  BSYNC B1 ;  /* 0x0000000000017941 */ /* 0x000fea0003800000 */
.L_x_216:
        /* <DEDUP_REMOVED lines=10> */
.L_x_219:
[----:B------:R-:W-:Y:S05]  /*9570*/  BSYNC B1 ;  /* 0x0000000000017941 */ /* 0x000fea0003800000 */
.L_x_218:
        /* <DEDUP_REMOVED lines=10> */
.L_x_221:
[----:B------:R-:W-:Y:S05]  /*9620*/  BSYNC B1 ;  /* 0x0000000000017941 */ /* 0x000fea0003800000 */
.L_x_220:
        /* <DEDUP_REMOVED lines=10> */
.L_x_223:
[----:B------:R-:W-:Y:S05]  /*96d0*/  BSYNC B1 ;  /* 0x0000000000017941 */ /* 0x000fea0003800000 */
.L_x_222:
        /* <DEDUP_REMOVED lines=10> */
.L_x_225:
[----:B------:R-:W-:Y:S05]  /*9780*/  BSYNC B1 ;  /* 0x0000000000017941 */ /* 0x000fea0003800000 */
.L_x_224:
        /* <DEDUP_REMOVED lines=10> */
.L_x_227:
[----:B------:R-:W-:Y:S05]  /*9830*/  BSYNC B1 ;  /* 0x0000000000017941 */ /* 0x000fea0003800000 */
.L_x_226:
        /* <DEDUP_REMOVED lines=10> */
.L_x_229:
[----:B------:R-:W-:Y:S05]  /*98e0*/  BSYNC B1 ;  /* 0x0000000000017941 */ /* 0x000fea0003800000 */
.L_x_228:
        /* <DEDUP_REMOVED lines=10> */
.L_x_231:
[----:B------:R-:W-:Y:S05]  /*9990*/  BSYNC B1 ;  /* 0x0000000000017941 */ /* 0x000fea0003800000 */
.L_x_230:
        /* <DEDUP_REMOVED lines=10> */
.L_x_233:
[----:B------:R-:W-:Y:S05]  /*9a40*/  BSYNC B1 ;  /* 0x0000000000017941 */ /* 0x000fea0003800000 */
.L_x_232:
        /* <DEDUP_REMOVED lines=10> */
.L_x_235:
[----:B------:R-:W-:Y:S05]  /*9af0*/  BSYNC B1 ;  /* 0x0000000000017941 */ /* 0x000fea0003800000 */
.L_x_234:
        /* <DEDUP_REMOVED lines=10> */
.L_x_237:
[----:B------:R-:W-:Y:S05]  /*9ba0*/  BSYNC B1 ;  /* 0x0000000000017941 */ /* 0x000fea0003800000 */
.L_x_236:
        /* <DEDUP_REMOVED lines=10> */
.L_x_239:
[----:B------:R-:W-:Y:S05]  /*9c50*/  BSYNC B1 ;  /* 0x0000000000017941 */ /* 0x000fea0003800000 */
.L_x_238:
        /* <DEDUP_REMOVED lines=10> */
.L_x_241:
[----:B------:R-:W-:Y:S05]  /*9d00*/  BSYNC B1 ;  /* 0x0000000000017941 */ /* 0x000fea0003800000 */
.L_x_240:
        /* <DEDUP_REMOVED lines=10> */
.L_x_243:
[----:B------:R-:W-:Y:S05]  /*9db0*/  BSYNC B1 ;  /* 0x0000000000017941 */ /* 0x000fea0003800000 */
.L_x_242:
        /* <DEDUP_REMOVED lines=10> */
.L_x_245:
[----:B------:R-:W-:Y:S05]  /*9e60*/  BSYNC B1 ;  /* 0x0000000000017941 */ /* 0x000fea0003800000 */
.L_x_244:
        /* <DEDUP_REMOVED lines=10> */
.L_x_247:
[----:B------:R-:W-:Y:S05]  /*9f10*/  BSYNC B1 ;  /* 0x0000000000017941 */ /* 0x000fea0003800000 */
.L_x_246:
        /* <DEDUP_REMOVED lines=10> */
.L_x_249:
[----:B------:R-:W-:Y:S05]  /*9fc0*/  BSYNC B1 ;  /* 0x0000000000017941 */ /* 0x000fea0003800000 */
.L_x_248:
        /* <DEDUP_REMOVED lines=10> */
.L_x_251:
[----:B------:R-:W-:Y:S05]  /*a070*/  BSYNC B1 ;  /* 0x0000000000017941 */ /* 0x000fea0003800000 */
.L_x_250:
        /* <DEDUP_REMOVED lines=10> */
.L_x_253:
[----:B------:R-:W-:Y:S05]  /*a120*/  BSYNC B1 ;  /* 0x0000000000017941 */ /* 0x000fea0003800000 */
.L_x_252:
        /* <DEDUP_REMOVED lines=10> */
.L_x_255:
[----:B------:R-:W-:Y:S05]  /*a1d0*/  BSYNC B1 ;  /* 0x0000000000017941 */ /* 0x000fea0003800000 */
.L_x_254:
        /* <DEDUP_REMOVED lines=10> */
.L_x_257:
[----:B------:R-:W-:Y:S05]  /*a280*/  BSYNC B1 ;  /* 0x0000000000017941 */ /* 0x000fea0003800000 */
.L_x_256:
        /* <DEDUP_REMOVED lines=10> */
.L_x_259:
[----:B------:R-:W-:Y:S05]  /*a330*/  BSYNC B1 ;  /* 0x0000000000017941 */ /* 0x000fea0003800000 */
.L_x_258:
        /* <DEDUP_REMOVED lines=10> */
.L_x_261:
[----:B------:R-:W-:Y:S05]  /*a3e0*/  BSYNC B1 ;  /* 0x0000000000017941 */ /* 0x000fea0003800000 */
.L_x_260:
        /* <DEDUP_REMOVED lines=10> */
.L_x_263:
[----:B------:R-:W-:Y:S05]  /*a490*/  BSYNC B1 ;  /* 0x0000000000017941 */ /* 0x000fea0003800000 */
.L_x_262:
        /* <DEDUP_REMOVED lines=10> */
.L_x_265:
[----:B------:R-:W-:Y:S05]  /*a540*/  BSYNC B1 ;  /* 0x0000000000017941 */ /* 0x000fea0003800000 */
.L_x_264:
        /* <DEDUP_REMOVED lines=10> */
.L_x_267:
[----:B------:R-:W-:Y:S05]  /*a5f0*/  BSYNC B1 ;  /* 0x0000000000017941 */ /* 0x000fea0003800000 */
.L_x_266:
        /* <DEDUP_REMOVED lines=10> */
.L_x_269:
[----:B------:R-:W-:Y:S05]  /*a6a0*/  BSYNC B1 ;  /* 0x0000000000017941 */ /* 0x000fea0003800000 */
.L_x_268:
        /* <DEDUP_REMOVED lines=10> */
.L_x_271:
[----:B------:R-:W-:Y:S05]  /*a750*/  BSYNC B1 ;  /* 0x0000000000017941 */ /* 0x000fea0003800000 */
.L_x_270:
        /* <DEDUP_REMOVED lines=10> */
.L_x_273:
[----:B------:R-:W-:Y:S05]  /*a800*/  BSYNC B1 ;  /* 0x0000000000017941 */ /* 0x000fea0003800000 */
.L_x_272:
        /* <DEDUP_REMOVED lines=10> */
.L_x_275:
[----:B------:R-:W-:Y:S05]  /*a8b0*/  BSYNC B1 ;  /* 0x0000000000017941 */ /* 0x000fea0003800000 */
.L_x_274:
        /* <DEDUP_REMOVED lines=10> */
.L_x_277:
[----:B------:R-:W-:Y:S05]  /*a960*/  BSYNC B1 ;  /* 0x0000000000017941 */ /* 0x000fea0003800000 */
.L_x_276:
[----:B0-234-:R-:W2:Y:S01]  /*a970*/  LDL.LU R10, [R1+0x1f4] ;  /* 0x0001f400010a7983 */ /* 0x01dea20000300800 */
[----:B-----5:R-:W-:Y:S01]  /*a980*/  IMAD.U32 R11, R23, 0x10000, RZ ;  /* 0x00010000170b7824 */ /* 0x020fe200078e00ff */
        /* <DEDUP_REMOVED lines=8> */
.L_x_279:
[----:B------:R-:W-:Y:S05]  /*aa10*/  BSYNC B1 ;  /* 0x0000000000017941 */ /* 0x000fea0003800000 */
.L_x_278:
[----:B------:R-:W3:Y:S01]  /*aa20*/  LDL.LU R10, [R1+0x1f8] ;  /* 0x0001f800010a7983 */ /* 0x000ee20000300800 */
[----:B0----5:R-:W-:Y:S01]  /*aa30*/  IMAD.U32 R11, R23, 0x10000, RZ ;  /* 0x00010000170b7824 */ /* 0x021fe200078e00ff */
[----:B------:R-:W-:Y:S01]  /*aa40*/  ISETP.GT.AND P1, PT, R0, 0xf9, P0 ;  /* 0x000000f90000780c */ /* 0x000fe20000724270 */
[----:B------:R-:W-:Y:S01]  /*aa50*/  BSSY B1, `(.L_x_280) ;  /* 0x000000a000017945 */ /* 0x000fe20003800000 */
[----:B------:R-:W-:Y:S01]  /*aa60*/  IADD3 R167, P0, R3, 0x80, RZ ;  /* 0x0000008003a77810 */ /* 0x000fe20007f1e0ff */
[----:B------:R-:W-:-:S04]  /*aa70*/  FMUL R11, R11, R16 ;  /* 0x000000100b0b7220 */ /* 0x000fc80000400000 */
[----:B---3--:R-:W-:-:S05]  /*aa80*/  FFMA R11, R10, R2, R11 ;  /* 0x000000020a0b7223 */ /* 0x008fca000000000b */
[----:B------:R-:W-:-:S04]  /*aa90*/  F2FP.BF16.F32.PACK_AB R11, RZ, R11 ;  /* 0x0000000bff0b723e */ /* 0x000fc800000010ff */
[----:B------:R-:W-:Y:S01]  /*aaa0*/  PRMT R3, R11, 0x7610, R3 ;  /* 0x000076100b037816 */ /* 0x000fe20000000003 */
[----:B------:R-:W-:-:S04]  /*aab0*/  IMAD.X R11, RZ, RZ, UR7, P0 ;  /* 0x00000007ff0b7e24 */ /* 0x000fc800080e06ff */
[----:B------:R0:W-:Y:S01]  /*aac0*/  @P2 STG.E.U16 desc[UR36][R6.64+0x1f0], R3 ;  /* 0x0001f00306002986 */ /* 0x0001e2000c101524 */
[----:B------:R-:W-:Y:S05]  /*aad0*/  @!P1 BRA `(.L_x_281) ;  /* 0x0000000000049947 */ /* 0x000fea0003800000 */
[----:B------:R3:W5:Y:S02]  /*aae0*/  LDG.E.LTC128B.U16 R23, desc[UR36][R8.64+0x1f2] ;  /* 0x0001f22408177981 */ /* 0x000764000c1e1520 */
.L_x_281:
[----:B------:R-:W-:Y:S05]  /*aaf0*/  BSYNC B1 ;  /* 0x0000000000017941 */ /* 0x000fea0003800000 */
.L_x_280:
[----:B------:R-:W4:Y:S01]  /*ab00*/  LDL.LU R10, [R1+0x1fc] ;  /* 0x0001fc00010a7983 */ /* 0x000f220000300800 */
[----:B0----5:R-:W-:Y:S01]  /*ab10*/  IMAD.U32 R3, R23, 0x10000, RZ ;  /* 0x0001000017037824 */ /* 0x021fe200078e00ff */
[----:B------:R-:W-:Y:S01]  /*ab20*/  ISETP.GT.AND P0, PT, R17, 0x80, PT ;  /* 0x000000801100780c */ /* 0x000fe20003f04270 */
[----:B--23--:R-:W-:Y:S02]  /*ab30*/  IMAD R8, R11, R14, RZ ;  /* 0x0000000e0b087224 */ /* 0x00cfe400078e02ff */
[----:B------:R-:W-:Y:S01]  /*ab40*/  FMUL R3, R3, R16 ;  /* 0x0000001003037220 */ /* 0x000fe20000400000 */
[----:B------:R-:W-:Y:S01]  /*ab50*/  ISETP.GT.AND P4, PT, R0, RZ, P0 ;  /* 0x000000ff0000720c */ /* 0x000fe20000784270 */
[C---:B------:R-:W-:Y:S02]  /*ab60*/  IMAD R165, R167.reuse, R15, R8 ;  /* 0x0000000fa7a57224 */ /* 0x040fe400078e0208 */
[----:B------:R-:W-:-:S05]  /*ab70*/  IMAD.WIDE.U32 R8, R167, R14, R20 ;  /* 0x0000000ea7087225 */ /* 0x000fca00078e0014 */
[----:B------:R-:W-:Y:S01]  /*ab80*/  IADD3 R9, R9, R165, RZ ;  /* 0x000000a509097210 */ /* 0x000fe20007ffe0ff */
[----:B----4-:R-:W-:Y:S01]  /*ab90*/  FFMA R3, R10, R2, R3 ;  /* 0x000000020a037223 */ /* 0x010fe20000000003 */
[----:B------:R-:W-:-:S04]  /*aba0*/  LEA R10, P2, R8, R12, 0x1 ;  /* 0x0000000c080a7211 */ /* 0x000fc800078408ff */
[----:B------:R-:W-:Y:S02]  /*abb0*/  F2FP.BF16.F32.PACK_AB R3, RZ, R3 ;  /* 0x00000003ff03723e */ /* 0x000fe400000010ff */
[--C-:B------:R-:W-:Y:S02]  /*abc0*/  LEA.HI.X R11, R8, R13, R9.reuse, 0x1, P2 ;  /* 0x0000000d080b7211 */ /* 0x100fe400010f0c09 */
[----:B------:R-:W-:-:S05]  /*abd0*/  PRMT R9, R3, 0x7610, R9 ;  /* 0x0000761003097816 */ /* 0x000fca0000000009 */
[----:B------:R0:W-:Y:S04]  /*abe0*/  @P1 STG.E.U16 desc[UR36][R6.64+0x1f2], R9 ;  /* 0x0001f20906001986 */ /* 0x0001e8000c101524 */
[----:B------:R-:W2:Y:S01]  /*abf0*/  @P4 LDG.E.LTC128B.U16 R23, desc[UR36][R10.64] ;  /* 0x000000240a174981 */ /* 0x000ea2000c1e1520 */
[----:B-1----:R-:W-:Y:S01]  /*ac00*/  IMAD.U32 R159, RZ, RZ, UR8 ;  /* 0x00000008ff9f7e24 */ /* 0x002fe2000f8e00ff */
[----:B------:R-:W-:Y:S01]  /*ac10*/  ISETP.GT.AND P2, PT, R0, 0x1, P0 ;  /* 0x000000010000780c */ /* 0x000fe20000744270 */
[----:B------:R-:W-:Y:S01]  /*ac20*/  IMAD.U32 R161, RZ, RZ, UR8 ;  /* 0x00000008ffa17e24 */ /* 0x000fe2000f8e00ff */
[----:B------:R-:W-:Y:S01]  /*ac30*/  BSSY B1, `(.L_x_282) ;  /* 0x0000013000017945 */ /* 0x000fe20003800000 */
[----:B------:R-:W-:Y:S02]  /*ac40*/  IMAD.U32 R164, RZ, RZ, UR9 ;  /* 0x00000009ffa47e24 */ /* 0x000fe4000f8e00ff */
[----:B------:R-:W-:-:S02]  /*ac50*/  IMAD.SHL.U32 R159, R159, 0x100, RZ ;  /* 0x000001009f9f7824 */ /* 0x000fc400078e00ff */
[----:B0-----:R-:W-:Y:S01]  /*ac60*/  IMAD.WIDE.U32 R8, R167, R14, R18 ;  /* 0x0000000ea7087225 */ /* 0x001fe200078e0012 */
[----:B------:R-:W-:-:S03]  /*ac70*/  SHF.L.U64.HI R161, R161, 0x8, R164 ;  /* 0x00000008a1a17819 */ /* 0x000fc600000102a4 */
[----:B------:R-:W-:Y:S02]  /*ac80*/  IMAD.IADD R9, R165, 0x1, R9 ;  /* 0x00000001a5097824 */ /* 0x000fe400078e0209 */
[----:B------:R-:W-:Y:S01]  /*ac90*/  IMAD.WIDE.U32 R162, R22, UR43, R8 ;  /* 0x0000002b16a27c25 */ /* 0x000fe2000f8e0008 */
[----:B------:R-:W-:-:S03]  /*aca0*/  IADD3 R8, P1, R159, R4, RZ ;  /* 0x000000049f087210 */ /* 0x000fc60007f3e0ff */
[----:B------:R-:W-:Y:S01]  /*acb0*/  IMAD.IADD R7, R157, 0x1, R163 ;  /* 0x000000019d077824 */ /* 0x000fe200078e02a3 */
[----:B------:R-:W-:Y:S02]  /*acc0*/  IADD3.X R9, R161, R5, RZ, P1, !PT ;  /* 0x00000005a1097210 */ /* 0x000fe40000ffe4ff */
[----:B------:R-:W-:-:S04]  /*acd0*/  LEA R6, P3, R162, R12, 0x1 ;  /* 0x0000000ca2067211 */ /* 0x000fc800078608ff */
[----:B------:R-:W-:Y:S01]  /*ace0*/  LEA.HI.X R7, R162, R13, R7, 0x1, P3 ;  /* 0x0000000da2077211 */ /* 0x000fe200018f0c07 */
[----:B--2---:R-:W-:-:S04]  /*acf0*/  IMAD.U32 R3, R23, 0x10000, RZ ;  /* 0x0001000017037824 */ /* 0x004fc800078e00ff */
[----:B------:R-:W-:-:S04]  /*ad00*/  FMUL R3, R3, R16 ;  /* 0x0000001003037220 */ /* 0x000fc80000400000 */
[----:B------:R-:W-:-:S05]  /*ad10*/  FFMA R3, R24, R2, R3 ;  /* 0x0000000218037223 */ /* 0x000fca0000000003 */
[----:B------:R-:W-:-:S05]  /*ad20*/  F2FP.BF16.F32.PACK_AB R3, RZ, R3 ;  /* 0x00000003ff03723e */ /* 0x000fca00000010ff */
[----:B------:R0:W-:Y:S01]  /*ad30*/  @P4 STG.E.U16 desc[UR36][R8.64], R3 ;  /* 0x0000000308004986 */ /* 0x0001e2000c101524 */
[----:B------:R-:W-:Y:S05]  /*ad40*/  @!P2 BRA `(.L_x_283) ;  /* 0x000000000004a947 */ /* 0x000fea0003800000 */
[----:B------:R1:W5:Y:S02]  /*ad50*/  LDG.E.LTC128B.U16 R23, desc[UR36][R6.64+0x2] ;  /* 0x0000022406177981 */ /* 0x000364000c1e1520 */
.L_x_283:
[----:B------:R-:W-:Y:S05]  /*ad60*/  BSYNC B1 ;  /* 0x0000000000017941 */ /* 0x000fea0003800000 */
.L_x_282:
[----:B0----5:R-:W-:Y:S01]  /*ad70*/  IMAD.U32 R3, R23, 0x10000, RZ ;  /* 0x0001000017037824 */ /* 0x021fe200078e00ff */
[----:B------:R-:W-:Y:S01]  /*ad80*/  ISETP.GT.AND P1, PT, R17, 0x88, PT ;  /* 0x000000881100780c */ /* 0x000fe20003f24270 */
[----:B------:R-:W-:Y:S01]  /*ad90*/  IMAD.WIDE.U32 R14, R167, R14, R154 ;  /* 0x0000000ea70e7225 */ /* 0x000fe200078e009a */
[----:B------:R-:W-:Y:S03]  /*ada0*/  BSSY B1, `(.L_x_284) ;  /* 0x0000010000017945 */ /* 0x000fe60003800000 */
[----:B------:R-:W-:Y:S01]  /*adb0*/  FMUL R10, R3, R16 ;  /* 0x00000010030a7220 */ /* 0x000fe20000400000 */
[----:B------:R-:W-:Y:S01]  /*adc0*/  ISETP.GT.AND P3, PT, R0, RZ, P1 ;  /* 0x000000ff0000720c */ /* 0x000fe20000f64270 */
[----:B------:R-:W-:Y:S01]  /*add0*/  IMAD.IADD R165, R165, 0x1, R15 ;  /* 0x00000001a5a57824 */ /* 0x000fe200078e020f */
[----:B------:R-:W-:Y:S01]  /*ade0*/  IADD3 R152, P4, R152, R14, RZ ;  /* 0x0000000e98987210 */ /* 0x000fe20007f9e0ff */
[----:B------:R-:W-:Y:S01]  /*adf0*/  FFMA R10, R25, R2, R10 ;  /* 0x00000002190a7223 */ /* 0x000fe2000000000a */
[----:B------:R-:W-:-:S03]  /*ae00*/  IADD3 R14, P5, R18, R14, RZ ;  /* 0x0000000e120e7210 */ /* 0x000fc60007fbe0ff */
[----:B------:R-:W-:Y:S01]  /*ae10*/  IMAD.X R20, R165, 0x1, R21, P4 ;  /* 0x00000001a5147824 */ /* 0x000fe200020e0615 */
[----:B------:R-:W-:Y:S02]  /*ae20*/  F2FP.BF16.F32.PACK_AB R3, RZ, R10 ;  /* 0x0000000aff03723e */ /* 0x000fe400000010ff */
[C---:B------:R-:W-:Y:S02]  /*ae30*/  LEA R10, P4, R152.reuse, R12, 0x1 ;  /* 0x0000000c980a7211 */ /* 0x040fe400078808ff */
[----:B------:R-:W-:Y:S02]  /*ae40*/  PRMT R17, R3, 0x7610, R17 ;  /* 0x0000761003117816 */ /* 0x000fe40000000011 */
[----:B------:R-:W-:Y:S02]  /*ae50*/  LEA.HI.X R11, R152, R13, R20, 0x1, P4 ;  /* 0x0000000d980b7211 */ /* 0x000fe400020f0c14 */
[----:B------:R-:W-:Y:S01]  /*ae60*/  PRMT R3, R23, 0x7610, R3 ;  /* 0x0000761017037816 */ /* 0x000fe20000000003 */
[----:B------:R0:W-:Y:S01]  /*ae70*/  @P2 STG.E.U16 desc[UR36][R8.64+0x2], R17 ;  /* 0x0000021108002986 */ /* 0x0001e2000c101524 */
[----:B------:R-:W-:Y:S05]  /*ae80*/  @!P3 BRA `(.L_x_285) ;  /* 0x000000000004b947 */ /* 0x000fea0003800000 */
[----:B------:R2:W5:Y:S02]  /*ae90*/  LDG.E.LTC128B.U16 R3, desc[UR36][R10.64] ;  /* 0x000000240a037981 */ /* 0x000564000c1e1520 */
.L_x_285:
[----:B------:R-:W-:Y:S05]  /*aea0*/  BSYNC B1 ;  /* 0x0000000000017941 */ /* 0x000fea0003800000 */
.L_x_284:
[----:B--2--5:R-:W-:Y:S01]  /*aeb0*/  IMAD.U32 R11, R3, 0x10000, RZ ;  /* 0x00010000030b7824 */ /* 0x024fe200078e00ff */
[----:B------:R-:W-:Y:S01]  /*aec0*/  IADD3 R10, P2, R8, R158, RZ ;  /* 0x0000009e080a7210 */ /* 0x000fe20007f5e0ff */
[----:B------:R-:W-:Y:S01]  /*aed0*/  IMAD.X R15, R19, 0x1, R165, P5 ;  /* 0x00000001130f7824 */ /* 0x000fe200028e06a5 */
[----:B------:R-:W-:Y:S01]  /*aee0*/  ISETP.GT.AND P5, PT, R0, 0x1, P1 ;  /* 0x000000010000780c */ /* 0x000fe20000fa4270 */
[----:B------:R-:W-:Y:S01]  /*aef0*/  FMUL R11, R11, R16 ;  /* 0x000000100b0b7220 */ /* 0x000fe20000400000 */
[----:B------:R-:W-:Y:S01]  /*af00*/  BSSY B1, `(.L_x_286) ;  /* 0x000000b000017945 */ /* 0x000fe20003800000 */
[----:B------:R-:W-:-:S04]  /*af10*/  IMAD.WIDE.U32 R22, R22, UR43, R14 ;  /* 0x0000002b16167c25 */ /* 0x000fc8000f8e000e */
[----:B------:R-:W-:Y:S01]  /*af20*/  FFMA R11, R26, R2, R11 ;  /* 0x000000021a0b7223 */ /* 0x000fe2000000000b */
[----:B------:R-:W-:Y:S01]  /*af30*/  IMAD.IADD R157, R157, 0x1, R23 ;  /* 0x000000019d9d7824 */ /* 0x000fe200078e0217 */
[----:B------:R-:W-:-:S03]  /*af40*/  LEA R12, P4, R22, R12, 0x1 ;  /* 0x0000000c160c7211 */ /* 0x000fc600078808ff */
[----:B------:R-:W-:Y:S01]  /*af50*/  F2FP.BF16.F32.PACK_AB R14, RZ, R11 ;  /* 0x0000000bff0e723e */ /* 0x000fe200000010ff */
[----:B------:R-:W-:Y:S01]  /*af60*/  IMAD.X R11, R9, 0x1, R156, P2 ;  /* 0x00000001090b7824 */ /* 0x000fe200010e069c */
[----:B------:R-:W-:-:S04]  /*af70*/  LEA.HI.X R13, R22, R13, R157, 0x1, P4 ;  /* 0x0000000d160d7211 */ /* 0x000fc800020f0c9d */
[----:B------:R2:W-:Y:S01]  /*af80*/  @P3 STG.E.U16 desc[UR36][R10.64], R14 ;  /* 0x0000000e0a003986 */ /* 0x0005e2000c101524 */
[----:B------:R-:W-:Y:S05]  /*af90*/  @!P5 BRA `(.L_x_287) ;  /* 0x000000000004d947 */ /* 0x000fea0003800000 */
[----:B------:R3:W5:Y:S02]  /*afa0*/  LDG.E.LTC128B.U16 R3, desc[UR36][R12.64+0x2] ;  /* 0x000002240c037981 */ /* 0x000764000c1e1520 */
.L_x_287:
[----:B------:R-:W-:Y:S05]  /*afb0*/  BSYNC B1 ;  /* 0x0000000000017941 */ /* 0x000fea0003800000 */
.L_x_286:
[----:B-----5:R-:W-:Y:S01]  /*afc0*/  SHF.L.U32 R15, R3, 0x10, RZ ;  /* 0x00000010030f7819 */ /* 0x020fe200000006ff */
[----:B------:R-:W-:Y:S01]  /*afd0*/  BSSY B1, `(.L_x_288) ;  /* 0x0000008000017945 */ /* 0x000fe20003800000 */
[----:B------:R-:W-:-:S03]  /*afe0*/  ISETP.GT.AND P2, PT, R0, 0x8, P0 ;  /* 0x000000080000780c */ /* 0x000fc60000744270 */
[----:B--2---:R-:W-:-:S04]  /*aff0*/  FMUL R14, R15, R16 ;  /* 0x000000100f0e7220 */ /* 0x004fc80000400000 */
[----:B------:R-:W-:-:S05]  /*b000*/  FFMA R14, R27, R2, R14 ;  /* 0x000000021b0e7223 */ /* 0x000fca000000000e */
[----:B------:R-:W-:-:S05]  /*b010*/  F2FP.BF16.F32.PACK_AB R14, RZ, R14 ;  /* 0x0000000eff0e723e */ /* 0x000fca00000010ff */
[----:B------:R2:W-:Y:S01]  /*b020*/  @P5 STG.E.U16 desc[UR36][R10.64+0x2], R14 ;  /* 0x0000020e0a005986 */ /* 0x0005e2000c101524 */
[----:B------:R-:W-:Y:S05]  /*b030*/  @!P2 BRA `(.L_x_289) ;  /* 0x000000000004a947 */ /* 0x000fea0003800000 */
[----:B------:R4:W5:Y:S02]  /*b040*/  LDG.E.LTC128B.U16 R3, desc[UR36][R6.64+0x10] ;  /* 0x0000102406037981 */ /* 0x000964000c1e1520 */
.L_x_289:
[----:B------:R-:W-:Y:S05]  /*b050*/  BSYNC B1 ;  /* 0x0000000000017941 */ /* 0x000fea0003800000 */
.L_x_288:
[----:B--2--5:R-:W-:Y:S01]  /*b060*/  IMAD.U32 R11, R3, 0x10000, RZ ;  /* 0x00010000030b7824 */ /* 0x024fe200078e00ff */
[----:B------:R-:W-:Y:S01]  /*b070*/  ISETP.GT.AND P3, PT, R0, 0x9, P0 ;  /* 0x000000090000780c */ /* 0x000fe20000764270 */
[----:B------:R-:W-:Y:S02]  /*b080*/  BSSY B1, `(.L_x_290) ;  /* 0x0000007000017945 */ /* 0x000fe40003800000 */
[----:B------:R-:W-:-:S04]  /*b090*/  FMUL R11, R11, R16 ;  /* 0x000000100b0b7220 */ /* 0x000fc80000400000 */
[----:B------:R-:W-:-:S05]  /*b0a0*/  FFMA R11, R28, R2, R11 ;  /* 0x000000021c0b7223 */ /* 0x000fca000000000b */
[----:B------:R-:W-:-:S05]  /*b0b0*/  F2FP.BF16.F32.PACK_AB R11, RZ, R11 ;  /* 0x0000000bff0b723e */ /* 0x000fca00000010ff */
[----:B------:R2:W-:Y:S01]  /*b0c0*/  @P2 STG.E.U16 desc[UR36][R8.64+0x10], R11 ;  /* 0x0000100b08002986 */ /* 0x0005e2000c101524 */
[----:B------:R-:W-:Y:S05]  /*b0d0*/  @!P3 BRA `(.L_x_291) ;  /* 0x000000000004b947 */ /* 0x000fea0003800000 */
[----:B------:R0:W5:Y:S02]  /*b0e0*/  LDG.E.LTC128B.U16 R3, desc[UR36][R6.64+0x12] ;  /* 0x0000122406037981 */ /* 0x000164000c1e1520 */
.L_x_291:
[----:B------:R-:W-:Y:S05]  /*b0f0*/  BSYNC B1 ;  /* 0x0000000000017941 */ /* 0x000fea0003800000 */
.L_x_290:
        /* <DEDUP_REMOVED lines=9> */
.L_x_293:
[----:B------:R-:W-:Y:S05]  /*b190*/  BSYNC B1 ;  /* 0x0000000000017941 */ /* 0x000fea0003800000 */
.L_x_292:
[----:B-----5:R-:W-:Y:S01]  /*b1a0*/  IMAD.U32 R11, R3, 0x10000, RZ ;  /* 0x00010000030b7824 */ /* 0x020fe200078e00ff */
[----:B--2---:R-:W-:Y:S01]  /*b1b0*/  IADD3 R10, P3, R158, R8, RZ ;  /* 0x000000089e0a7210 */ /* 0x004fe20007f7e0ff */
[----:B------:R-:W-:Y:S01]  /*b1c0*/  BSSY B1, `(.L_x_294) ;  /* 0x0000009000017945 */ /* 0x000fe20003800000 */
[----:B------:R-:W-:Y:S01]  /*b1d0*/  ISETP.GT.AND P2, PT, R0, 0x9, P1 ;  /* 0x000000090000780c */ /* 0x000fe20000f44270 */
[----:B------:R-:W-:-:S04]  /*b1e0*/  FMUL R11, R11, R16 ;  /* 0x000000100b0b7220 */ /* 0x000fc80000400000 */
[----:B------:R-:W-:-:S05]  /*b1f0*/  FFMA R11, R30, R2, R11 ;  /* 0x000000021e0b7223 */ /* 0x000fca000000000b */
[----:B------:R-:W-:Y:S01]  /*b200*/  F2FP.BF16.F32.PACK_AB R14, RZ, R11 ;  /* 0x0000000bff0e723e */ /* 0x000fe200000010ff */
[----:B------:R-:W-:-:S05]  /*b210*/  IMAD.X R11, R156, 0x1, R9, P3 ;  /* 0x000000019c0b7824 */ /* 0x000fca00018e0609 */
[----:B------:R2:W-:Y:S01]  /*b220*/  @P4 STG.E.U16 desc[UR36][R10.64+0x10], R14 ;  /* 0x0000100e0a004986 */ /* 0x0005e2000c101524 */
[----:B------:R-:W-:Y:S05]  /*b230*/  @!P2 BRA `(.L_x_295) ;  /* 0x000000000004a947 */ /* 0x000fea0003800000 */
[----:B------:R0:W5:Y:S02]  /*b240*/  LDG.E.LTC128B.U16 R3, desc[UR36][R12.64+0x12] ;  /* 0x000012240c037981 */ /* 0x000164000c1e1520 */
.L_x_295:
[----:B------:R-:W-:Y:S05]  /*b250*/  BSYNC B1 ;  /* 0x0000000000017941 */ /* 0x000fea0003800000 */
.L_x_294:
[----:B--2--5:R-:W-:Y:S01]  /*b260*/  IMAD.U32 R11, R3, 0x10000, RZ ;  /* 0x00010000030b7824 */ /* 0x024fe200078e00ff */
[----:B------:R-:W-:Y:S01]  /*b270*/  IADD3 R158, P3, P4, R158, R4, R159 ;  /* 0x000000049e9e7210 */ /* 0x000fe20007c7e09f */
[----:B------:R-:W-:Y:S01]  /*b280*/  BSSY B1, `(.L_x_296) ;  /* 0x0000009000017945 */ /* 0x000fe20003800000 */
[----:B------:R-:W-:Y:S01]  /*b290*/  ISETP.GT.AND P5, PT, R0, 0x10, P0 ;  /* 0x000000100000780c */ /* 0x000fe200007a4270 */
[----:B------:R-:W-:Y:S01]  /*b2a0*/  FMUL R10, R11, R16 ;  /* 0x000000100b0a7220 */ /* 0x000fe20000400000 */
[----:B------:R-:W-:-:S03]  /*b2b0*/  IADD3.X R159, R156, R5, R161, P3, P4 ;  /* 0x000000059c9f7210 */ /* 0x000fc60001fe84a1 */
[----:B------:R-:W-:-:S05]  /*b2c0*/  FFMA R10, R31, R2, R10 ;  /* 0x000000021f0a7223 */ /* 0x000fca000000000a */
[----:B------:R-:W-:-:S05]  /*b2d0*/  F2FP.BF16.F32.PACK_AB R10, RZ, R10 ;  /* 0x0000000aff0a723e */ /* 0x000fca00000010ff */
[----:B------:R2:W-:Y:S01]  /*b2e0*/  @P2 STG.E.U16 desc[UR36][R158.64+0x12], R10 ;  /* 0x0000120a9e002986 */ /* 0x0005e2000c101524 */
[----:B------:R-:W-:Y:S05]  /*b2f0*/  @!P5 BRA `(.L_x_297) ;  /* 0x000000000004d947 */ /* 0x000fea0003800000 */
[----:B------:R0:W5:Y:S02]  /*b300*/  LDG.E.LTC128B.U16 R3, desc[UR36][R6.64+0x20] ;  /* 0x0000202406037981 */ /* 0x000164000c1e1520 */
.L_x_297:
[----:B------:R-:W-:Y:S05]  /*b310*/  BSYNC B1 ;  /* 0x0000000000017941 */ /* 0x000fea0003800000 */
.L_x_296:
[----:B-----5:R-:W-:Y:S01]  /*b320*/  IMAD.U32 R5, R3, 0x10000, RZ ;  /* 0x0001000003057824 */ /* 0x020fe200078e00ff */
        /* <DEDUP_REMOVED lines=8> */
.L_x_299:
[----:B------:R-:W-:Y:S05]  /*b3b0*/  BSYNC B1 ;  /* 0x0000000000017941 */ /* 0x000fea0003800000 */
.L_x_298:
[----:B0----5:R-:W-:Y:S01]  /*b3c0*/  IMAD.U32 R5, R3, 0x10000, RZ ;  /* 0x0001000003057824 */ /* 0x021fe200078e00ff */
        /* <DEDUP_REMOVED lines=8> */
.L_x_301:
[----:B------:R-:W-:Y:S05]  /*b450*/  BSYNC B1 ;  /* 0x0000000000017941 */ /* 0x000fea0003800000 */
.L_x_300:
[----:B-----5:R-:W-:Y:S01]  /*b460*/  SHF.L.U32 R5, R3, 0x10, RZ ;  /* 0x0000001003057819 */ /* 0x020fe200000006ff */
[----:B0-----:R-:W-:Y:S01]  /*b470*/  @P3 IMAD.MOV.U32 R4, RZ, RZ, R158 ;  /* 0x000000ffff043224 */ /* 0x001fe200078e009e */
[----:B------:R-:W-:Y:S01]  /*b480*/  ISETP.GT.AND P2, PT, R0, 0x11, P1 ;  /* 0x000000110000780c */ /* 0x000fe20000f44270 */
[----:B------:R-:W-:Y:S02]  /*b490*/  BSSY B1, `(.L_x_302) ;  /* 0x0000009000017945 */ /* 0x000fe40003800000 */
[----:B------:R-:W-:-:S04]  /*b4a0*/  FMUL R5, R5, R16 ;  /* 0x0000001005057220 */ /* 0x000fc80000400000 */
[----:B------:R-:W-:-:S05]  /*b4b0*/  FFMA R5, R34, R2, R5 ;  /* 0x0000000222057223 */ /* 0x000fca0000000005 */
[----:B------:R-:W-:-:S04]  /*b4c0*/  F2FP.BF16.F32.PACK_AB R5, RZ, R5 ;  /* 0x00000005ff05723e */ /* 0x000fc800000010ff */
[----:B--2---:R-:W-:Y:S01]  /*b4d0*/  PRMT R10, R5, 0x7610, R10 ;  /* 0x00007610050a7816 */ /* 0x004fe2000000000a */
[----:B------:R-:W-:-:S05]  /*b4e0*/  @P3 IMAD.MOV.U32 R5, RZ, RZ, R159 ;  /* 0x000000ffff053224 */ /* 0x000fca00078e009f */
[----:B------:R0:W-:Y:S01]  /*b4f0*/  @P3 STG.E.U16 desc[UR36][R4.64+0x20], R10 ;  /* 0x0000200a04003986 */ /* 0x0001e2000c101524 */
[----:B------:R-:W-:Y:S05]  /*b500*/  @!P2 BRA `(.L_x_303) ;  /* 0x000000000004a947 */ /* 0x000fea0003800000 */
[----:B------:R2:W5:Y:S02]  /*b510*/  LDG.E.LTC128B.U16 R3, desc[UR36][R12.64+0x22] ;  /* 0x000022240c037981 */ /* 0x000564000c1e1520 */
.L_x_303:
[----:B------:R-:W-:Y:S05]  /*b520*/  BSYNC B1 ;  /* 0x0000000000017941 */ /* 0x000fea0003800000 */
.L_x_302:
[----:B0----5:R-:W-:Y:S01]  /*b530*/  IMAD.U32 R5, R3, 0x10000, RZ ;  /* 0x0001000003057824 */ /* 0x021fe200078e00ff */
[----:B------:R-:W-:Y:S01]  /*b540*/  ISETP.GT.AND P3, PT, R0, 0x18, P0 ;  /* 0x000000180000780c */ /* 0x000fe20000764270 */
[----:B------:R-:W-:Y:S02]  /*b550*/  BSSY B1, `(.L_x_304) ;  /* 0x000000a000017945 */ /* 0x000fe40003800000 */
[----:B------:R-:W-:Y:S01]  /*b560*/  FMUL R4, R5, R16 ;  /* 0x0000001005047220 */ /* 0x000fe20000400000 */
[----:B------:R-:W-:-:S03]  /*b570*/  @P2 IMAD.MOV.U32 R5, RZ, RZ, R159 ;  /* 0x000000ffff052224 */ /* 0x000fc600078e009f */
[----:B------:R-:W-:-:S05]  /*b580*/  FFMA R4, R35, R2, R4 ;  /* 0x0000000223047223 */ /* 0x000fca0000000004 */
[----:B------:R-:W-:-:S04]  /*b590*/  F2FP.BF16.F32.PACK_AB R4, RZ, R4 ;  /* 0x00000004ff04723e */ /* 0x000fc800000010ff */
[----:B------:R-:W-:Y:S01]  /*b5a0*/  PRMT R10, R4, 0x7610, R10 ;  /* 0x00007610040a7816 */ /* 0x000fe2000000000a */
[----:B------:R-:W-:-:S05]  /*b5b0*/  @P2 IMAD.MOV.U32 R4, RZ, RZ, R158 ;  /* 0x000000ffff042224 */ /* 0x000fca00078e009e */
[----:B------:R0:W-:Y:S01]  /*b5c0*/  @P2 STG.E.U16 desc[UR36][R4.64+0x22], R10 ;  /* 0x0000220a04002986 */ /* 0x0001e2000c101524 */
[----:B------:R-:W-:Y:S05]  /*b5d0*/  @!P3 BRA `(.L_x_305) ;  /* 0x000000000004b947 */ /* 0x000fea0003800000 */
[----:B------:R0:W5:Y:S02]  /*b5e0*/  LDG.E.LTC128B.U16 R3, desc[UR36][R6.64+0x30] ;  /* 0x0000302406037981 */ /* 0x000164000c1e1520 */
.L_x_305:
[----:B------:R-:W-:Y:S05]  /*b5f0*/  BSYNC B1 ;  /* 0x0000000000017941 */ /* 0x000fea0003800000 */
.L_x_304:
        /* <DEDUP_REMOVED lines=9> */
.L_x_307:
[----:B------:R-:W-:Y:S05]  /*b690*/  BSYNC B1 ;  /* 0x0000000000017941 */ /* 0x000fea0003800000 */
.L_x_306:
        /* <DEDUP_REMOVED lines=9> */
.L_x_309:
[----:B------:R-:W-:Y:S05]  /*b730*/  BSYNC B1 ;  /* 0x0000000000017941 */ /* 0x000fea0003800000 */
.L_x_308:
[----:B-----5:R-:W-:Y:S01]  /*b740*/  SHF.L.U32 R5, R3, 0x10, RZ ;  /* 0x0000001003057819 */ /* 0x020fe200000006ff */
[----:B0-----:R-:W-:Y:S01]  /*b750*/  @P3 IMAD.MOV.U32 R4, RZ, RZ, R158 ;  /* 0x000000ffff043224 */ /* 0x001fe200078e009e */
[----:B------:R-:W-:Y:S01]  /*b760*/  ISETP.GT.AND P2, PT, R0, 0x19, P1 ;  /* 0x000000190000780c */ /* 0x000fe20000f44270 */
[----:B------:R-:W-:Y:S02]  /*b770*/  BSSY B1, `(.L_x_310) ;  /* 0x0000009000017945 */ /* 0x000fe40003800000 */
[----:B------:R-:W-:-:S04]  /*b780*/  FMUL R5, R5, R16 ;  /* 0x0000001005057220 */ /* 0x000fc80000400000 */
[----:B------:R-:W-:-:S05]  /*b790*/  FFMA R5, R38, R2, R5 ;  /* 0x0000000226057223 */ /* 0x000fca0000000005 */
[----:B------:R-:W-:-:S04]  /*b7a0*/  F2FP.BF16.F32.PACK_AB R5, RZ, R5 ;  /* 0x00000005ff05723e */ /* 0x000fc800000010ff */
[----:B------:R-:W-:Y:S01]  /*b7b0*/  PRMT R10, R5, 0x7610, R10 ;  /* 0x00007610050a7816 */ /* 0x000fe2000000000a */
[----:B------:R-:W-:-:S05]  /*b7c0*/  @P3 IMAD.MOV.U32 R5, RZ, RZ, R159 ;  /* 0x000000ffff053224 */ /* 0x000fca00078e009f */
[----:B------:R0:W-:Y:S01]  /*b7d0*/  @P3 STG.E.U16 desc[UR36][R4.64+0x30], R10 ;  /* 0x0000300a04003986 */ /* 0x0001e2000c101524 */
[----:B------:R-:W-:Y:S05]  /*b7e0*/  @!P2 BRA `(.L_x_311) ;  /* 0x000000000004a947 */ /* 0x000fea0003800000 */
[----:B------:R0:W5:Y:S02]  /*b7f0*/  LDG.E.LTC128B.U16 R3, desc[UR36][R12.64+0x32] ;  /* 0x000032240c037981 */ /* 0x000164000c1e1520 */
.L_x_311:
[----:B------:R-:W-:Y:S05]  /*b800*/  BSYNC B1 ;  /* 0x0000000000017941 */ /* 0x000fea0003800000 */
.L_x_310:
        /* <DEDUP_REMOVED lines=12> */
.L_x_313:
[----:B------:R-:W-:Y:S05]  /*b8d0*/  BSYNC B1 ;  /* 0x0000000000017941 */ /* 0x000fea0003800000 */
.L_x_312:
        /* <DEDUP_REMOVED lines=9> */
.L_x_315:
[----:B------:R-:W-:Y:S05]  /*b970*/  BSYNC B1 ;  /* 0x0000000000017941 */ /* 0x000fea0003800000 */
.L_x_314:
        /* <DEDUP_REMOVED lines=9> */
.L_x_317:
[----:B------:R-:W-:Y:S05]  /*ba10*/  BSYNC B1 ;  /* 0x0000000000017941 */ /* 0x000fea0003800000 */
.L_x_316:
        /* <DEDUP_REMOVED lines=12> */
.L_x_319:
[----:B------:R-:W-:Y:S05]  /*bae0*/  BSYNC B1 ;  /* 0x0000000000017941 */ /* 0x000fea0003800000 */
.L_x_318:
        /* <DEDUP_REMOVED lines=12> */
.L_x_321:
[----:B------:R-:W-:Y:S05]  /*bbb0*/  BSYNC B1 ;  /* 0x0000000000017941 */ /* 0x000fea0003800000 */
.L_x_320:
        /* <DEDUP_REMOVED lines=9> */
.L_x_323:
[----:B------:R-:W-:Y:S05]  /*bc50*/  BSYNC B1 ;  /* 0x0000000000017941 */ /* 0x000fea0003800000 */
.L_x_322:
        /* <DEDUP_REMOVED lines=9> */
.L_x_325:
[----:B------:R-:W-:Y:S05]  /*bcf0*/  BSYNC B1 ;  /* 0x0000000000017941 */ /* 0x000fea0003800000 */
.L_x_324:
        /* <DEDUP_REMOVED lines=12> */
.L_x_327:
[----:B------:R-:W-:Y:S05]  /*bdc0*/  BSYNC B1 ;  /* 0x0000000000017941 */ /* 0x000fea0003800000 */
.L_x_326:
        /* <DEDUP_REMOVED lines=12> */
.L_x_329:
[----:B------:R-:W-:Y:S05]  /*be90*/  BSYNC B1 ;  /* 0x0000000000017941 */ /* 0x000fea0003800000 */
.L_x_328:
        /* <DEDUP_REMOVED lines=9> */
.L_x_331:
[----:B------:R-:W-:Y:S05]  /*bf30*/  BSYNC B1 ;  /* 0x0000000000017941 */ /* 0x000fea0003800000 */
.L_x_330:
        /* <DEDUP_REMOVED lines=9> */
.L_x_333:
[----:B------:R-:W-:Y:S05]  /*bfd0*/  BSYNC B1 ;  /* 0x0000000000017941 */ /* 0x000fea0003800000 */
.L_x_332:
        /* <DEDUP_REMOVED lines=12> */
.L_x_335:
[----:B------:R-:W-:Y:S05]  /*c0a0*/  BSYNC B1 ;  /* 0x0000000000017941 */ /* 0x000fea0003800000 */
.L_x_334:
        /* <DEDUP_REMOVED lines=12> */
.L_x_337:
[----:B------:R-:W-:Y:S05]  /*c170*/  BSYNC B1 ;  /* 0x0000000000017941 */ /* 0x000fea0003800000 */
.L_x_336:
        /* <DEDUP_REMOVED lines=9> */
.L_x_339:
[----:B------:R-:W-:Y:S05]  /*c210*/  BSYNC B1 ;  /* 0x0000000000017941 */ /* 0x000fea0003800000 */
.L_x_338:
        /* <DEDUP_REMOVED lines=9> */
.L_x_341:
[----:B------:R-:W-:Y:S05]  /*c2b0*/  BSYNC B1 ;  /* 0x0000000000017941 */ /* 0x000fea0003800000 */
.L_x_340:
        /* <DEDUP_REMOVED lines=12> */
.L_x_343:
[----:B------:R-:W-:Y:S05]  /*c380*/  BSYNC B1 ;  /* 0x0000000000017941 */ /* 0x000fea0003800000 */
.L_x_342:
        /* <DEDUP_REMOVED lines=12> */
.L_x_345:
[----:B------:R-:W-:Y:S05]  /*c450*/  BSYNC B1 ;  /* 0x0000000000017941 */ /* 0x000fea0003800000 */
.L_x_344:
        /* <DEDUP_REMOVED lines=9> */
.L_x_347:
[----:B------:R-:W-:Y:S05]  /*c4f0*/  BSYNC B1 ;  /* 0x0000000000017941 */ /* 0x000fea0003800000 */
.L_x_346:
        /* <DEDUP_REMOVED lines=9> */
.L_x_349:
[----:B------:R-:W-:Y:S05]  /*c590*/  BSYNC B1 ;  /* 0x0000000000017941 */ /* 0x000fea0003800000 */
.L_x_348:
        /* <DEDUP_REMOVED lines=12> */
.L_x_351:
[----:B------:R-:W-:Y:S05]  /*c660*/  BSYNC B1 ;  /* 0x0000000000017941 */ /* 0x000fea0003800000 */
.L_x_350:
        /* <DEDUP_REMOVED lines=12> */
.L_x_353:
[----:B------:R-:W-:Y:S05]  /*c730*/  BSYNC B1 ;  /* 0x0000000000017941 */ /* 0x000fea0003800000 */
.L_x_352:
        /* <DEDUP_REMOVED lines=9> */
.L_x_355:
[----:B------:R-:W-:Y:S05]  /*c7d0*/  BSYNC B1 ;  /* 0x0000000000017941 */ /* 0x000fea0003800000 */
.L_x_354:
        /* <DEDUP_REMOVED lines=9> */
.L_x_357:
[----:B------:R-:W-:Y:S05]  /*c870*/  BSYNC B1 ;  /* 0x0000000000017941 */ /* 0x000fea0003800000 */
.L_x_356:
        /* <DEDUP_REMOVED lines=12> */
.L_x_359:
[----:B------:R-:W-:Y:S05]  /*c940*/  BSYNC B1 ;  /* 0x0000000000017941 */ /* 0x000fea0003800000 */
.L_x_358:
        /* <DEDUP_REMOVED lines=12> */
.L_x_361:
[----:B------:R-:W-:Y:S05]  /*ca10*/  BSYNC B1 ;  /* 0x0000000000017941 */ /* 0x000fea0003800000 */
.L_x_360:
        /* <DEDUP_REMOVED lines=9> */
.L_x_363:
[----:B------:R-:W-:Y:S05]  /*cab0*/  BSYNC B1 ;  /* 0x0000000000017941 */ /* 0x000fea0003800000 */
.L_x_362:
        /* <DEDUP_REMOVED lines=9> */
.L_x_365:
[----:B------:R-:W-:Y:S05]  /*cb50*/  BSYNC B1 ;  /* 0x0000000000017941 */ /* 0x000fea0003800000 */
.L_x_364:
        /* <DEDUP_REMOVED lines=12> */
.L_x_367:
[----:B------:R-:W-:Y:S05]  /*cc20*/  BSYNC B1 ;  /* 0x0000000000017941 */ /* 0x000fea0003800000 */
.L_x_366:
        /* <DEDUP_REMOVED lines=12> */
.L_x_369:
[----:B------:R-:W-:Y:S05]  /*ccf0*/  BSYNC B1 ;  /* 0x0000000000017941 */ /* 0x000fea0003800000 */
.L_x_368:
        /* <DEDUP_REMOVED lines=9> */
.L_x_371:
[----:B------:R-:W-:Y:S05]  /*cd90*/  BSYNC B1 ;  /* 0x0000000000017941 */ /* 0x000fea0003800000 */
.L_x_370:
        /* <DEDUP_REMOVED lines=9> */
.L_x_373:
[----:B------:R-:W-:Y:S05]  /*ce30*/  BSYNC B1 ;  /* 0x0000000000017941 */ /* 0x000fea0003800000 */
.L_x_372:
        /* <DEDUP_REMOVED lines=12> */
.L_x_375:
[----:B------:R-:W-:Y:S05]  /*cf00*/  BSYNC B1 ;  /* 0x0000000000017941 */ /* 0x000fea0003800000 */
.L_x_374:
        /* <DEDUP_REMOVED lines=12> */
.L_x_377:
[----:B------:R-:W-:Y:S05]  /*cfd0*/  BSYNC B1 ;  /* 0x0000000000017941 */ /* 0x000fea0003800000 */
.L_x_376:
        /* <DEDUP_REMOVED lines=9> */
.L_x_379:
[----:B------:R-:W-:Y:S05]  /*d070*/  BSYNC B1 ;  /* 0x0000000000017941 */ /* 0x000fea0003800000 */
.L_x_378:
        /* <DEDUP_REMOVED lines=9> */
.L_x_381:
[----:B------:R-:W-:Y:S05]  /*d110*/  BSYNC B1 ;  /* 0x0000000000017941 */ /* 0x000fea0003800000 */
.L_x_380:
        /* <DEDUP_REMOVED lines=12> */
.L_x_383:
[----:B------:R-:W-:Y:S05]  /*d1e0*/  BSYNC B1 ;  /* 0x0000000000017941 */ /* 0x000fea0003800000 */
.L_x_382:
        /* <DEDUP_REMOVED lines=12> */
.L_x_385:
[----:B------:R-:W-:Y:S05]  /*d2b0*/  BSYNC B1 ;  /* 0x0000000000017941 */ /* 0x000fea0003800000 */
.L_x_384:
        /* <DEDUP_REMOVED lines=9> */
.L_x_387:
[----:B------:R-:W-:Y:S05]  /*d350*/  BSYNC B1 ;  /* 0x0000000000017941 */ /* 0x000fea0003800000 */
.L_x_386:
        /* <DEDUP_REMOVED lines=9> */
.L_x_389:
[----:B------:R-:W-:Y:S05]  /*d3f0*/  BSYNC B1 ;  /* 0x0000000000017941 */ /* 0x000fea0003800000 */
.L_x_388:
        /* <DEDUP_REMOVED lines=12> */
.L_x_391:
[----:B------:R-:W-:Y:S05]  /*d4c0*/  BSYNC B1 ;  /* 0x0000000000017941 */ /* 0x000fea0003800000 */
.L_x_390:
        /* <DEDUP_REMOVED lines=12> */
.L_x_393:
[----:B------:R-:W-:Y:S05]  /*d590*/  BSYNC B1 ;  /* 0x0000000000017941 */ /* 0x000fea0003800000 */
.L_x_392:
        /* <DEDUP_REMOVED lines=9> */
.L_x_395:
[----:B------:R-:W-:Y:S05]  /*d630*/  BSYNC B1 ;  /* 0x0000000000017941 */ /* 0x000fea0003800000 */
.L_x_394:
        /* <DEDUP_REMOVED lines=9> */
.L_x_397:
[----:B------:R-:W-:Y:S05]  /*d6d0*/  BSYNC B1 ;  /* 0x0000000000017941 */ /* 0x000fea0003800000 */
.L_x_396:
        /* <DEDUP_REMOVED lines=12> */
.L_x_399:
[----:B------:R-:W-:Y:S05]  /*d7a0*/  BSYNC B1 ;  /* 0x0000000000017941 */ /* 0x000fea0003800000 */
.L_x_398:
        /* <DEDUP_REMOVED lines=12> */
.L_x_401:
[----:B------:R-:W-:Y:S05]  /*d870*/  BSYNC B1 ;  /* 0x0000000000017941 */ /* 0x000fea0003800000 */
.L_x_400:
        /* <DEDUP_REMOVED lines=9> */
.L_x_403:
[----:B------:R-:W-:Y:S05]  /*d910*/  BSYNC B1 ;  /* 0x0000000000017941 */ /* 0x000fea0003800000 */
.L_x_402:
        /* <DEDUP_REMOVED lines=9> */
.L_x_405:
[----:B------:R-:W-:Y:S05]  /*d9b0*/  BSYNC B1 ;  /* 0x0000000000017941 */ /* 0x000fea0003800000 */
.L_x_404:
        /* <DEDUP_REMOVED lines=12> */
.L_x_407:
[----:B------:R-:W-:Y:S05]  /*da80*/  BSYNC B1 ;  /* 0x0000000000017941 */ /* 0x000fea0003800000 */
.L_x_406:
        /* <DEDUP_REMOVED lines=12> */
.L_x_409:
[----:B------:R-:W-:Y:S05]  /*db50*/  BSYNC B1 ;  /* 0x0000000000017941 */ /* 0x000fea0003800000 */
.L_x_408:
        /* <DEDUP_REMOVED lines=9> */
.L_x_411:
[----:B------:R-:W-:Y:S05]  /*dbf0*/  BSYNC B1 ;  /* 0x0000000000017941 */ /* 0x000fea0003800000 */
.L_x_410:
        /* <DEDUP_REMOVED lines=9> */
.L_x_413:
[----:B------:R-:W-:Y:S05]  /*dc90*/  BSYNC B1 ;  /* 0x0000000000017941 */ /* 0x000fea0003800000 */
.L_x_412:
        /* <DEDUP_REMOVED lines=12> */
.L_x_415:
[----:B------:R-:W-:Y:S05]  /*dd60*/  BSYNC B1 ;  /* 0x0000000000017941 */ /* 0x000fea0003800000 */
.L_x_414:
        /* <DEDUP_REMOVED lines=12> */
.L_x_417:
[----:B------:R-:W-:Y:S05]  /*de30*/  BSYNC B1 ;  /* 0x0000000000017941 */ /* 0x000fea0003800000 */
.L_x_416:
        /* <DEDUP_REMOVED lines=9> */
.L_x_419:
[----:B------:R-:W-:Y:S05]  /*ded0*/  BSYNC B1 ;  /* 0x0000000000017941 */ /* 0x000fea0003800000 */
.L_x_418:
        /* <DEDUP_REMOVED lines=9> */
.L_x_421:
[----:B------:R-:W-:Y:S05]  /*df70*/  BSYNC B1 ;  /* 0x0000000000017941 */ /* 0x000fea0003800000 */
.L_x_420:
        /* <DEDUP_REMOVED lines=12> */
.L_x_423:
[----:B------:R-:W-:Y:S05]  /*e040*/  BSYNC B1 ;  /* 0x0000000000017941 */ /* 0x000fea0003800000 */
.L_x_422:
        /* <DEDUP_REMOVED lines=12> */
.L_x_425:
[----:B------:R-:W-:Y:S05]  /*e110*/  BSYNC B1 ;  /* 0x0000000000017941 */ /* 0x000fea0003800000 */
.L_x_424:
        /* <DEDUP_REMOVED lines=9> */
.L_x_427:
[----:B------:R-:W-:Y:S05]  /*e1b0*/  BSYNC B1 ;  /* 0x0000000000017941 */ /* 0x000fea0003800000 */
.L_x_426:
        /* <DEDUP_REMOVED lines=9> */
.L_x_429:
[----:B------:R-:W-:Y:S05]  /*e250*/  BSYNC B1 ;  /* 0x0000000000017941 */ /* 0x000fea0003800000 */
.L_x_428:
        /* <DEDUP_REMOVED lines=12> */
.L_x_431:
[----:B------:R-:W-:Y:S05]  /*e320*/  BSYNC B1 ;  /* 0x0000000000017941 */ /* 0x000fea0003800000 */
.L_x_430:
        /* <DEDUP_REMOVED lines=12> */
.L_x_433:
[----:B------:R-:W-:Y:S05]  /*e3f0*/  BSYNC B1 ;  /* 0x0000000000017941 */ /* 0x000fea0003800000 */
.L_x_432:
        /* <DEDUP_REMOVED lines=9> */
.L_x_435:
[----:B------:R-:W-:Y:S05]  /*e490*/  BSYNC B1 ;  /* 0x0000000000017941 */ /* 0x000fea0003800000 */
.L_x_434:
        /* <DEDUP_REMOVED lines=9> */
.L_x_437:
[----:B------:R-:W-:Y:S05]  /*e530*/  BSYNC B1 ;  /* 0x0000000000017941 */ /* 0x000fea0003800000 */
.L_x_436:
        /* <DEDUP_REMOVED lines=12> */
.L_x_439:
[----:B------:R-:W-:Y:S05]  /*e600*/  BSYNC B1 ;  /* 0x0000000000017941 */ /* 0x000fea0003800000 */
.L_x_438:
        /* <DEDUP_REMOVED lines=12> */
.L_x_441:
[----:B------:R-:W-:Y:S05]  /*e6d0*/  BSYNC B1 ;  /* 0x0000000000017941 */ /* 0x000fea0003800000 */
.L_x_440:
        /* <DEDUP_REMOVED lines=9> */
.L_x_443:
[----:B------:R-:W-:Y:S05]  /*e770*/  BSYNC B1 ;  /* 0x0000000000017941 */ /* 0x000fea0003800000 */
.L_x_442:
        /* <DEDUP_REMOVED lines=9> */
.L_x_445:
[----:B------:R-:W-:Y:S05]  /*e810*/  BSYNC B1 ;  /* 0x0000000000017941 */ /* 0x000fea0003800000 */
.L_x_444:
        /* <DEDUP_REMOVED lines=12> */
.L_x_447:
[----:B------:R-:W-:Y:S05]  /*e8e0*/  BSYNC B1 ;  /* 0x0000000000017941 */ /* 0x000fea0003800000 */
.L_x_446:
        /* <DEDUP_REMOVED lines=12> */
.L_x_449:
[----:B------:R-:W-:Y:S05]  /*e9b0*/  BSYNC B1 ;  /* 0x0000000000017941 */ /* 0x000fea0003800000 */
.L_x_448:
        /* <DEDUP_REMOVED lines=9> */
.L_x_451:
[----:B------:R-:W-:Y:S05]  /*ea50*/  BSYNC B1 ;  /* 0x0000000000017941 */ /* 0x000fea0003800000 */
.L_x_450:
        /* <DEDUP_REMOVED lines=9> */
.L_x_453:
[----:B------:R-:W-:Y:S05]  /*eaf0*/  BSYNC B1 ;  /* 0x0000000000017941 */ /* 0x000fea0003800000 */
.L_x_452:
        /* <DEDUP_REMOVED lines=12> */
.L_x_455:
[----:B------:R-:W-:Y:S05]  /*ebc0*/  BSYNC B1 ;  /* 0x0000000000017941 */ /* 0x000fea0003800000 */
.L_x_454:
        /* <DEDUP_REMOVED lines=12> */
.L_x_457:
[----:B------:R-:W-:Y:S05]  /*ec90*/  BSYNC B1 ;  /* 0x0000000000017941 */ /* 0x000fea0003800000 */
.L_x_456:
        /* <DEDUP_REMOVED lines=9> */
.L_x_459:
[----:B------:R-:W-:Y:S05]  /*ed30*/  BSYNC B1 ;  /* 0x0000000000017941 */ /* 0x000fea0003800000 */
.L_x_458:
        /* <DEDUP_REMOVED lines=9> */
.L_x_461:
[----:B------:R-:W-:Y:S05]  /*edd0*/  BSYNC B1 ;  /* 0x0000000000017941 */ /* 0x000fea0003800000 */
.L_x_460:
        /* <DEDUP_REMOVED lines=12> */
.L_x_463:
[----:B------:R-:W-:Y:S05]  /*eea0*/  BSYNC B1 ;  /* 0x0000000000017941 */ /* 0x000fea0003800000 */
.L_x_462:
        /* <DEDUP_REMOVED lines=12> */
.L_x_465:
[----:B------:R-:W-:Y:S05]  /*ef70*/  BSYNC B1 ;  /* 0x0000000000017941 */ /* 0x000fea0003800000 */
.L_x_464:
        /* <DEDUP_REMOVED lines=9> */
.L_x_467:
[----:B------:R-:W-:Y:S05]  /*f010*/  BSYNC B1 ;  /* 0x0000000000017941 */ /* 0x000fea0003800000 */
.L_x_466:
        /* <DEDUP_REMOVED lines=9> */
.L_x_469:
[----:B------:R-:W-:Y:S05]  /*f0b0*/  BSYNC B1 ;  /* 0x0000000000017941 */ /* 0x000fea0003800000 */
.L_x_468:
        /* <DEDUP_REMOVED lines=12> */
.L_x_471:
[----:B------:R-:W-:Y:S05]  /*f180*/  BSYNC B1 ;  /* 0x0000000000017941 */ /* 0x000fea0003800000 */
.L_x_470:
        /* <DEDUP_REMOVED lines=12> */
.L_x_473:
[----:B------:R-:W-:Y:S05]  /*f250*/  BSYNC B1 ;  /* 0x0000000000017941 */ /* 0x000fea0003800000 */
.L_x_472:
        /* <DEDUP_REMOVED lines=9> */
.L_x_475:
[----:B------:R-:W-:Y:S05]  /*f2f0*/  BSYNC B1 ;  /* 0x0000000000017941 */ /* 0x000fea0003800000 */
.L_x_474:
        /* <DEDUP_REMOVED lines=9> */
.L_x_477:
[----:B------:R-:W-:Y:S05]  /*f390*/  BSYNC B1 ;  /* 0x0000000000017941 */ /* 0x000fea0003800000 */
.L_x_476:
        /* <DEDUP_REMOVED lines=12> */
.L_x_479:
[----:B------:R-:W-:Y:S05]  /*f460*/  BSYNC B1 ;  /* 0x0000000000017941 */ /* 0x000fea0003800000 */
.L_x_478:
        /* <DEDUP_REMOVED lines=12> */
.L_x_481:
[----:B------:R-:W-:Y:S05]  /*f530*/  BSYNC B1 ;  /* 0x0000000000017941 */ /* 0x000fea0003800000 */
.L_x_480:
        /* <DEDUP_REMOVED lines=9> */
.L_x_483:
[----:B------:R-:W-:Y:S05]  /*f5d0*/  BSYNC B1 ;  /* 0x0000000000017941 */ /* 0x000fea0003800000 */
.L_x_482:
        /* <DEDUP_REMOVED lines=9> */
.L_x_485:
[----:B------:R-:W-:Y:S05]  /*f670*/  BSYNC B1 ;  /* 0x0000000000017941 */ /* 0x000fea0003800000 */
.L_x_484:
        /* <DEDUP_REMOVED lines=12> */
.L_x_487:
[----:B------:R-:W-:Y:S05]  /*f740*/  BSYNC B1 ;  /* 0x0000000000017941 */ /* 0x000fea0003800000 */
.L_x_486:
        /* <DEDUP_REMOVED lines=12> */
.L_x_489:
[----:B------:R-:W-:Y:S05]  /*f810*/  BSYNC B1 ;  /* 0x0000000000017941 */ /* 0x000fea0003800000 */
.L_x_488:
        /* <DEDUP_REMOVED lines=9> */
.L_x_491:
[----:B------:R-:W-:Y:S05]  /*f8b0*/  BSYNC B1 ;  /* 0x0000000000017941 */ /* 0x000fea0003800000 */
.L_x_490:
        /* <DEDUP_REMOVED lines=9> */
.L_x_493:
[----:B------:R-:W-:Y:S05]  /*f950*/  BSYNC B1 ;  /* 0x0000000000017941 */ /* 0x000fea0003800000 */
.L_x_492:
        /* <DEDUP_REMOVED lines=12> */
.L_x_495:
[----:B------:R-:W-:Y:S05]  /*fa20*/  BSYNC B1 ;  /* 0x0000000000017941 */ /* 0x000fea0003800000 */
.L_x_494:
        /* <DEDUP_REMOVED lines=12> */
.L_x_497:
[----:B------:R-:W-:Y:S05]  /*faf0*/  BSYNC B1 ;  /* 0x0000000000017941 */ /* 0x000fea0003800000 */
.L_x_496:
        /* <DEDUP_REMOVED lines=9> */
.L_x_499:
[----:B------:R-:W-:Y:S05]  /*fb90*/  BSYNC B1 ;  /* 0x0000000000017941 */ /* 0x000fea0003800000 */
.L_x_498:
        /* <DEDUP_REMOVED lines=9> */
.L_x_501:
[----:B------:R-:W-:Y:S05]  /*fc30*/  BSYNC B1 ;  /* 0x0000000000017941 */ /* 0x000fea0003800000 */
.L_x_500:
        /* <DEDUP_REMOVED lines=12> */
.L_x_503:
[----:B------:R-:W-:Y:S05]  /*fd00*/  BSYNC B1 ;  /* 0x0000000000017941 */ /* 0x000fea0003800000 */
.L_x_502:
        /* <DEDUP_REMOVED lines=12> */
.L_x_505:
[----:B------:R-:W-:Y:S05]  /*fdd0*/  BSYNC B1 ;  /* 0x0000000000017941 */ /* 0x000fea0003800000 */
.L_x_504:
        /* <DEDUP_REMOVED lines=9> */
.L_x_507:
[----:B------:R-:W-:Y:S05]  /*fe70*/  BSYNC B1 ;  /* 0x0000000000017941 */ /* 0x000fea0003800000 */
.L_x_506:
        /* <DEDUP_REMOVED lines=9> */
.L_x_509:
[----:B------:R-:W-:Y:S05]  /*ff10*/  BSYNC B1 ;  /* 0x0000000000017941 */ /* 0x000fea0003800000 */
.L_x_508:
        /* <DEDUP_REMOVED lines=12> */
.L_x_511:
[----:B------:R-:W-:Y:S05]  /*ffe0*/  BSYNC B1 ;  /* 0x0000000000017941 */ /* 0x000fea0003800000 */
.L_x_510:
        /* <DEDUP_REMOVED lines=12> */
.L_x_513:
[----:B------:R-:W-:Y:S05]  /*100b0*/  BSYNC B1 ;  /* 0x0000000000017941 */ /* 0x000fea0003800000 */
.L_x_512:
        /* <DEDUP_REMOVED lines=9> */
.L_x_515:
[----:B------:R-:W-:Y:S05]  /*10150*/  BSYNC B1 ;  /* 0x0000000000017941 */ /* 0x000fea0003800000 */
.L_x_514:
        /* <DEDUP_REMOVED lines=9> */
.L_x_517:
[----:B------:R-:W-:Y:S05]  /*101f0*/  BSYNC B1 ;  /* 0x0000000000017941 */ /* 0x000fea0003800000 */
.L_x_516:
        /* <DEDUP_REMOVED lines=12> */
.L_x_519:
[----:B------:R-:W-:Y:S05]  /*102c0*/  BSYNC B1 ;  /* 0x0000000000017941 */ /* 0x000fea0003800000 */
.L_x_518:
        /* <DEDUP_REMOVED lines=12> */
.L_x_521:
[----:B------:R-:W-:Y:S05]  /*10390*/  BSYNC B1 ;  /* 0x0000000000017941 */ /* 0x000fea0003800000 */
.L_x_520:
        /* <DEDUP_REMOVED lines=9> */
.L_x_523:
[----:B------:R-:W-:Y:S05]  /*10430*/  BSYNC B1 ;  /* 0x0000000000017941 */ /* 0x000fea0003800000 */
.L_x_522:
        /* <DEDUP_REMOVED lines=9> */
.L_x_525:
[----:B------:R-:W-:Y:S05]  /*104d0*/  BSYNC B1 ;  /* 0x0000000000017941 */ /* 0x000fea0003800000 */
.L_x_524:
        /* <DEDUP_REMOVED lines=12> */
.L_x_527:
[----:B------:R-:W-:Y:S05]  /*105a0*/  BSYNC B1 ;  /* 0x0000000000017941 */ /* 0x000fea0003800000 */
.L_x_526:
        /* <DEDUP_REMOVED lines=12> */
.L_x_529:
[----:B------:R-:W-:Y:S05]  /*10670*/  BSYNC B1 ;  /* 0x0000000000017941 */ /* 0x000fea0003800000 */
.L_x_528:
        /* <DEDUP_REMOVED lines=9> */
.L_x_531:
[----:B------:R-:W-:Y:S05]  /*10710*/  BSYNC B1 ;  /* 0x0000000000017941 */ /* 0x000fea0003800000 */
.L_x_530:
        /* <DEDUP_REMOVED lines=9> */
.L_x_533:
[----:B------:R-:W-:Y:S05]  /*107b0*/  BSYNC B1 ;  /* 0x0000000000017941 */ /* 0x000fea0003800000 */
.L_x_532:
[----:B-----5:R-:W-:Y:S01]  /*107c0*/  SHF.L.U32 R5, R3, 0x10, RZ ;  /* 0x0000001003057819 */ /* 0x020fe200000006ff */
[----:B0-----:R-:W-:Y:S01]  /*107d0*/  @P2 IMAD.MOV.U32 R4, RZ, RZ, R158 ;  /* 0x000000ffff042224 */ /* 0x001fe200078e009e */
[----:B------:R-:W-:Y:S01]  /*107e0*/  ISETP.GT.AND P1, PT, R0, 0xf9, P1 ;  /* 0x000000f90000780c */ /* 0x000fe20000f24270 */
[----:B------:R-:W-:Y:S02]  /*107f0*/  BSSY B1, `(.L_x_534) ;  /* 0x0000009000017945 */ /* 0x000fe40003800000 */
[----:B------:R-:W-:-:S04]  /*10800*/  FMUL R5, R5, R16 ;  /* 0x0000001005057220 */ /* 0x000fc80000400000 */
[----:B------:R-:W-:-:S05]  /*10810*/  FFMA R5, R150, R2, R5 ;  /* 0x0000000296057223 */ /* 0x000fca0000000005 */
[----:B------:R-:W-:-:S04]  /*10820*/  F2FP.BF16.F32.PACK_AB R5, RZ, R5 ;  /* 0x00000005ff05723e */ /* 0x000fc800000010ff */
[----:B-1--4-:R-:W-:Y:S01]  /*10830*/  PRMT R6, R5, 0x7610, R6 ;  /* 0x0000761005067816 */ /* 0x012fe20000000006 */
[----:B------:R-:W-:-:S05]  /*10840*/  @P2 IMAD.MOV.U32 R5, RZ, RZ, R159 ;  /* 0x000000ffff052224 */ /* 0x000fca00078e009f */
[----:B------:R0:W-:Y:S01]  /*10850*/  @P2 STG.E.U16 desc[UR36][R4.64+0x1f0], R6 ;  /* 0x0001f00604002986 */ /* 0x0001e2000c101524 */
[----:B------:R-:W-:Y:S05]  /*10860*/  @!P1 BRA `(.L_x_535) ;  /* 0x0000000000049947 */ /* 0x000fea0003800000 */
[----:B------:R1:W5:Y:S02]  /*10870*/  LDG.E.LTC128B.U16 R3, desc[UR36][R12.64+0x1f2] ;  /* 0x0001f2240c037981 */ /* 0x000364000c1e1520 */
.L_x_535:
[----:B------:R-:W-:Y:S05]  /*10880*/  BSYNC B1 ;  /* 0x0000000000017941 */ /* 0x000fea0003800000 */
.L_x_534:
[----:B------:R-:W-:Y:S05]  /*10890*/  @!P1 BRA `(.L_x_536) ;  /* 0x0000004c00b09947 */ /* 0x000fea0003800000 */
[----:B-----5:R-:W-:-:S04]  /*108a0*/  IMAD.U32 R3, R3, 0x10000, RZ ;  /* 0x0001000003037824 */ /* 0x020fc800078e00ff */
[----:B------:R-:W-:-:S04]  /*108b0*/  FMUL R0, R3, R16 ;  /* 0x0000001003007220 */ /* 0x000fc80000400000 */
[----:B------:R-:W-:-:S05]  /*108c0*/  FFMA R0, R151, R2, R0 ;  /* 0x0000000297007223 */ /* 0x000fca0000000000 */
[----:B------:R-:W-:-:S05]  /*108d0*/  F2FP.BF16.F32.PACK_AB R0, RZ, R0 ;  /* 0x00000000ff00723e */ /* 0x000fca00000010ff */
[----:B------:R4:W-:Y:S01]  /*108e0*/  STG.E.U16 desc[UR36][R158.64+0x1f2], R0 ;  /* 0x0001f2009e007986 */ /* 0x0009e2000c101524 */
[----:B------:R-:W-:Y:S05]  /*108f0*/  BRA `(.L_x_536) ;  /* 0x0000004c00987947 */ /* 0x000fea0003800000 */
.L_x_29:
[----:B------:R-:W2:Y:S01]  /*10900*/  LDL.LU R3, [R1] ;  /* 0x0000000001037983 */ /* 0x000ea20000300800 */
[----:B------:R-:W-:-:S03]  /*10910*/  ULDC.64 UR4, c[0x0][0x5c0] ;  /* 0x0001700000047ab9 */ /* 0x000fc60000000a00 */
[----:B------:R-:W3:Y:S04]  /*10920*/  LDL.LU R9, [R1+0x60] ;  /* 0x0000600001097983 */ /* 0x000ee80000300800 */
[----:B------:R-:W4:Y:S04]  /*10930*/  LDL.LU R11, [R1+0x8c] ;  /* 0x00008c00010b7983 */ /* 0x000f280000300800 */
[----:B------:R-:W5:Y:S04]  /*10940*/  LDL.LU R235, [R1+0x9c] ;  /* 0x00009c0001eb7983 */ /* 0x000f680000300800 */
        /* <DEDUP_REMOVED lines=75> */
[----:B------:R-:W5:Y:S01]  /*10e00*/  LDL.LU R158, [R1+0x1cc] ;  /* 0x0001cc00019e7983 */ /* 0x000f620000300800 */
[----:B--2---:R-:W-:-:S03]  /*10e10*/  FMUL R3, R3, R2 ;  /* 0x0000000203037220 */ /* 0x004fc60000400000 */
[----:B------:R-:W2:Y:S01]  /*10e20*/  LDL.LU R157, [R1+0x1d0] ;  /* 0x0001d000019d7983 */ /* 0x000ea20000300800 */
[----:B------:R-:W-:-:S03]  /*10e30*/  LEA R4, P0, R6, UR4, 0x1 ;  /* 0x0000000406047c11 */ /* 0x000fc6000f8008ff */
[----:B------:R-:W2:Y:S04]  /*10e40*/  LDL.LU R156, [R1+0x1d4] ;  /* 0x0001d400019c7983 */ /* 0x000ea80000300800 */
[----:B------:R-:W2:Y:S04]  /*10e50*/  LDL.LU R155, [R1+0x1d8] ;  /* 0x0001d800019b7983 */ /* 0x000ea80000300800 */
[----:B------:R-:W2:Y:S04]  /*10e60*/  LDL.LU R154, [R1+0x1dc] ;  /* 0x0001dc00019a7983 */ /* 0x000ea80000300800 */
[----:B------:R-:W2:Y:S01]  /*10e70*/  LDL.LU R153, [R1+0x1e0] ;  /* 0x0001e00001997983 */ /* 0x000ea20000300800 */
[----:B------:R-:W-:-:S03]  /*10e80*/  LEA.HI.X R5, R6, UR5, R10, 0x1, P0 ;  /* 0x0000000506057c11 */ /* 0x000fc600080f0c0a */
[----:B------:R-:W2:Y:S01]  /*10e90*/  LDL.LU R152, [R1+0x1e4] ;  /* 0x0001e40001987983 */ /* 0x000ea20000300800 */
[----:B------:R-:W-:-:S03]  /*10ea0*/  F2FP.BF16.F32.PACK_AB R3, RZ, R3 ;  /* 0x00000003ff03723e */ /* 0x000fc600000010ff */
[----:B------:R-:W2:Y:S04]  /*10eb0*/  LDL.LU R23, [R1+0x1e8] ;  /* 0x0001e80001177983 */ /* 0x000ea80000300800 */
[----:B------:R-:W2:Y:S04]  /*10ec0*/  LDL.LU R22, [R1+0x1ec] ;  /* 0x0001ec0001167983 */ /* 0x000ea80000300800 */
[----:B------:R-:W2:Y:S04]  /*10ed0*/  LDL.LU R21, [R1+0x1f0] ;  /* 0x0001f00001157983 */ /* 0x000ea80000300800 */
[----:B------:R-:W2:Y:S04]  /*10ee0*/  LDL.LU R20, [R1+0x1f4] ;  /* 0x0001f40001147983 */ /* 0x000ea80000300800 */
[----:B------:R-:W2:Y:S04]  /*10ef0*/  LDL.LU R19, [R1+0x1f8] ;  /* 0x0001f80001137983 */ /* 0x000ea80000300800 */
[----:B------:R-:W2:Y:S04]  /*10f00*/  LDL.LU R18, [R1+0x1fc] ;  /* 0x0001fc0001127983 */ /* 0x000ea80000300800 */
[----:B------:R-:W3:Y:S04]  /*10f10*/  LDL.LU R7, [R1+0x8] ;  /* 0x0000080001077983 */ /* 0x000ee80000300800 */
[----:B------:R-:W4:Y:S04]  /*10f20*/  LDL.LU R6, [R1+0xc] ;  /* 0x00000c0001067983 */ /* 0x000f280000300800 */
[----:B------:R0:W-:Y:S04]  /*10f30*/  @P1 STG.E.U16 desc[UR36][R4.64], R3 ;  /* 0x0000000304001986 */ /* 0x0001e8000c101524 */
[----:B0-----:R-:W5:Y:S01]  /*10f40*/  LDL.LU R3, [R1+0x4] ;  /* 0x0000040001037983 */ /* 0x001f620000300800 */
[----:B------:R-:W-:Y:S01]  /*10f50*/  ISETP.GT.AND P0, PT, R0, 0x1, P3 ;  /* 0x000000010000780c */ /* 0x000fe20001f04270 */
[----:B------:R-:W-:Y:S01]  /*10f60*/  USHF.L.U32 UR5, UR8, 0x4, URZ ;  /* 0x0000000408057899 */ /* 0x000fe2000800063f */
[----:B------:R-:W-:Y:S01]  /*10f70*/  ISETP.GT.AND P2, PT, R17, 0x8, PT ;  /* 0x000000081100780c */ /* 0x000fe20003f44270 */
[----:B------:R-:W-:Y:S01]  /*10f80*/  USHF.L.U64.HI UR4, UR8, 0x4, UR9 ;  /* 0x0000000408047899 */ /* 0x000fe20008010209 */
[----:B---3--:R-:W-:-:S05]  /*10f90*/  FMUL R7, R7, R2 ;  /* 0x0000000207077220 */ /* 0x008fca0000400000 */
[----:B------:R-:W-:-:S04]  /*10fa0*/  F2FP.BF16.F32.PACK_AB R7, RZ, R7 ;  /* 0x00000007ff07723e */ /* 0x000fc800000010ff */
[----:B------:R-:W-:Y:S01]  /*10fb0*/  PRMT R8, R7, 0x7610, R8 ;  /* 0x0000761007087816 */ /* 0x000fe20000000008 */
[----:B-----5:R-:W-:-:S05]  /*10fc0*/  FMUL R3, R3, R2 ;  /* 0x0000000203037220 */ /* 0x020fca0000400000 */
[----:B------:R-:W-:-:S05]  /*10fd0*/  F2FP.BF16.F32.PACK_AB R3, RZ, R3 ;  /* 0x00000003ff03723e */ /* 0x000fca00000010ff */
[----:B------:R4:W-:Y:S01]  /*10fe0*/  @P0 STG.E.U16 desc[UR36][R4.64+0x2], R3 ;  /* 0x0000020304000986 */ /* 0x0009e2000c101524 */
[----:B------:R-:W-:Y:S01]  /*10ff0*/  ISETP.GT.AND P0, PT, R0, RZ, P2 ;  /* 0x000000ff0000720c */ /* 0x000fe20001704270 */
[----:B----4-:R-:W-:Y:S01]  /*11000*/  FMUL R3, R6, R2 ;  /* 0x0000000206037220 */ /* 0x010fe20000400000 */
[----:B------:R-:W-:-:S04]  /*11010*/  IADD3 R6, P1, R4, UR5, RZ ;  /* 0x0000000504067c10 */ /* 0x000fc8000ff3e0ff */
[----:B------:R-:W-:Y:S02]  /*11020*/  IADD3.X R7, R5, UR4, RZ, P1, !PT ;  /* 0x0000000405077c10 */ /* 0x000fe40008ffe4ff */
[----:B------:R-:W-:-:S05]  /*11030*/  F2FP.BF16.F32.PACK_AB R3, RZ, R3 ;  /* 0x00000003ff03723e */ /* 0x000fca00000010ff */
[----:B------:R0:W-:Y:S01]  /*11040*/  @P0 STG.E.U16 desc[UR36][R6.64], R8 ;  /* 0x0000000806000986 */ /* 0x0001e2000c101524 */
[----:B------:R-:W-:-:S03]  /*11050*/  ISETP.GT.AND P0, PT, R0, 0x1, P2 ;  /* 0x000000010000780c */ /* 0x000fc60001704270 */
[----:B0-----:R-:W3:Y:S10]  /*11060*/  LDL.LU R8, [R1+0x50] ;  /* 0x0000500001087983 */ /* 0x001ef40000300800 */
[----:B------:R0:W-:Y:S04]  /*11070*/  @P0 STG.E.U16 desc[UR36][R6.64+0x2], R3 ;  /* 0x0000020306000986 */ /* 0x0001e8000c101524 */
[----:B0-----:R-:W4:Y:S01]  /*11080*/  LDL.LU R3, [R1+0x10] ;  /* 0x0000100001037983 */ /* 0x001f220000300800 */
[----:B------:R-:W-:Y:S01]  /*11090*/  ISETP.GT.AND P0, PT, R0, 0x8, P3 ;  /* 0x000000080000780c */ /* 0x000fe20001f04270 */
[----:B----4-:R-:W-:-:S05]  /*110a0*/  FMUL R3, R3, R2 ;  /* 0x0000000203037220 */ /* 0x010fca0000400000 */
[----:B------:R-:W-:-:S07]  /*110b0*/  F2FP.BF16.F32.PACK_AB R3, RZ, R3 ;  /* 0x00000003ff03723e */ /* 0x000fce00000010ff */
        /* <DEDUP_REMOVED lines=73> */
[----:B---3--:R-:W-:-:S05]  /*11550*/  FMUL R8, R8, R2 ;  /* 0x0000000208087220 */ /* 0x008fca0000400000 */
[----:B------:R-:W-:Y:S01]  /*11560*/  F2FP.BF16.F32.PACK_AB R8, RZ, R8 ;  /* 0x00000008ff08723e */ /* 0x000fe200000010ff */
[----:B----4-:R-:W-:-:S05]  /*11570*/  FMUL R3, R3, R2 ;  /* 0x0000000203037220 */ /* 0x010fca0000400000 */
[----:B------:R-:W-:-:S05]  /*11580*/  F2FP.BF16.F32.PACK_AB R3, RZ, R3 ;  /* 0x00000003ff03723e */ /* 0x000fca00000010ff */
[----:B------:R0:W-:Y:S01]  /*11590*/  @P0 STG.E.U16 desc[UR36][R6.64+0x42], R3 ;  /* 0x0000420306000986 */ /* 0x0001e2000c101524 */
[----:B------:R-:W-:-:S03]  /*115a0*/  ISETP.GT.AND P0, PT, R0, 0x28, P3 ;  /* 0x000000280000780c */ /* 0x000fc60001f04270 */
[----:B0-----:R-:W3:Y:S01]  /*115b0*/  LDL.LU R3, [R1+0x54] ;  /* 0x0000540001037983 */ /* 0x001ee20000300800 */
[----:B------:R-:W-:-:S09]  /*115c0*/  ISETP.GT.AND P1, PT, R0, 0x29, P3 ;  /* 0x000000290000780c */ /* 0x000fd20001f24270 */
[----:B------:R0:W-:Y:S04]  /*115d0*/  @P0 STG.E.U16 desc[UR36][R4.64+0x50], R8 ;  /* 0x0000500804000986 */ /* 0x0001e8000c101524 */
[----:B0-----:R-:W4:Y:S01]  /*115e0*/  LDL.LU R8, [R1+0x58] ;  /* 0x0000580001087983 */ /* 0x001f220000300800 */
[----:B---3--:R-:W-:-:S05]  /*115f0*/  FMUL R3, R3, R2 ;  /* 0x0000000203037220 */ /* 0x008fca0000400000 */
[----:B------:R-:W-:-:S05]  /*11600*/  F2FP.BF16.F32.PACK_AB R3, RZ, R3 ;  /* 0x00000003ff03723e */ /* 0x000fca00000010ff */
[----:B------:R0:W-:Y:S01]  /*11610*/  @P1 STG.E.U16 desc[UR36][R4.64+0x52], R3 ;  /* 0x0000520304001986 */ /* 0x0001e2000c101524 */
[----:B----4-:R-:W-:-:S05]  /*11620*/  FMUL R8, R8, R2 ;  /* 0x0000000208087220 */ /* 0x010fca0000400000 */
[----:B------:R-:W-:Y:S01]  /*11630*/  F2FP.BF16.F32.PACK_AB R8, RZ, R8 ;  /* 0x00000008ff08723e */ /* 0x000fe200000010ff */
[----:B0-----:R-:W3:Y:S03]  /*11640*/  LDL.LU R3, [R1+0x5c] ;  /* 0x00005c0001037983 */ /* 0x001ee60000300800 */
[----:B------:R-:W-:Y:S02]  /*11650*/  PRMT R10, R8, 0x7610, R10 ;  /* 0x00007610080a7816 */ /* 0x000fe4000000000a */
[----:B------:R-:W4:Y:S01]  /*11660*/  LDL.LU R8, [R1+0x64] ;  /* 0x0000640001087983 */ /* 0x000f220000300800 */
[C---:B------:R-:W-:Y:S02]  /*11670*/  ISETP.GT.AND P1, PT, R0.reuse, 0x28, P2 ;  /* 0x000000280000780c */ /* 0x040fe40001724270 */
[C---:B------:R-:W-:Y:S02]  /*11680*/  ISETP.GT.AND P4, PT, R0.reuse, 0x29, P2 ;  /* 0x000000290000780c */ /* 0x040fe40001784270 */
[C---:B------:R-:W-:Y:S01]  /*11690*/  ISETP.GT.AND P5, PT, R0.reuse, 0x30, P3 ;  /* 0x000000300000780c */ /* 0x040fe20001fa4270 */
[----:B------:R-:W-:Y:S01]  /*116a0*/  FMUL R9, R9, R2 ;  /* 0x0000000209097220 */ /* 0x000fe20000400000 */
[----:B------:R-:W-:-:S04]  /*116b0*/  ISETP.GT.AND P0, PT, R0, 0x31, P3 ;  /* 0x000000310000780c */ /* 0x000fc80001f04270 */
[----:B------:R-:W-:-:S03]  /*116c0*/  F2FP.BF16.F32.PACK_AB R9, RZ, R9 ;  /* 0x00000009ff09723e */ /* 0x000fc600000010ff */
[----:B------:R0:W-:Y:S04]  /*116d0*/  @P1 STG.E.U16 desc[UR36][R6.64+0x50], R10 ;  /* 0x0000500a06001986 */ /* 0x0001e8000c101524 */
[----:B0-----:R-:W5:Y:S01]  /*116e0*/  LDL.LU R10, [R1+0x74] ;  /* 0x00007400010a7983 */ /* 0x001f620000300800 */
[----:B---3--:R-:W-:-:S05]  /*116f0*/  FMUL R3, R3, R2 ;  /* 0x0000000203037220 */ /* 0x008fca0000400000 */
[----:B------:R-:W-:Y:S01]  /*11700*/  F2FP.BF16.F32.PACK_AB R3, RZ, R3 ;  /* 0x00000003ff03723e */ /* 0x000fe200000010ff */
[----:B----4-:R-:W-:-:S04]  /*11710*/  FMUL R8, R8, R2 ;  /* 0x0000000208087220 */ /* 0x010fc80000400000 */
[----:B------:R0:W-:Y:S04]  /*11720*/  @P4 STG.E.U16 desc[UR36][R6.64+0x52], R3 ;  /* 0x0000520306004986 */ /* 0x0001e8000c101524 */
[----:B------:R1:W-:Y:S01]  /*11730*/  @P5 STG.E.U16 desc[UR36][R4.64+0x60], R9 ;  /* 0x0000600904005986 */ /* 0x0003e2000c101524 */
[----:B0-----:R-:W-:-:S03]  /*11740*/  F2FP.BF16.F32.PACK_AB R3, RZ, R8 ;  /* 0x00000008ff03723e */ /* 0x001fc600000010ff */
[----:B------:R-:W3:Y:S01]  /*11750*/  LDL.LU R8, [R1+0x68] ;  /* 0x0000680001087983 */ /* 0x000ee20000300800 */
[----:B-1----:R-:W-:-:S03]  /*11760*/  PRMT R9, R3, 0x7610, R9 ;  /* 0x0000761003097816 */ /* 0x002fc60000000009 */
[----:B------:R-:W4:Y:S04]  /*11770*/  LDL.LU R3, [R1+0x6c] ;  /* 0x00006c0001037983 */ /* 0x000f280000300800 */
[----:B------:R0:W-:Y:S04]  /*11780*/  @P0 STG.E.U16 desc[UR36][R4.64+0x62], R9 ;  /* 0x0000620904000986 */ /* 0x0001e8000c101524 */
[----:B0-----:R-:W2:Y:S01]  /*11790*/  LDL.LU R9, [R1+0x70] ;  /* 0x0000700001097983 */ /* 0x001ea20000300800 */
[----:B------:R-:W-:Y:S01]  /*117a0*/  ISETP.GT.AND P1, PT, R0, 0x30, P2 ;  /* 0x000000300000780c */ /* 0x000fe20001724270 */
[----:B---3--:R-:W-:-:S05]  /*117b0*/  FMUL R8, R8, R2 ;  /* 0x0000000208087220 */ /* 0x008fca0000400000 */
[----:B------:R-:W-:-:S07]  /*117c0*/  F2FP.BF16.F32.PACK_AB R8, RZ, R8 ;  /* 0x00000008ff08723e */ /* 0x000fce00000010ff */
[----:B------:R0:W-:Y:S01]  /*117d0*/  @P1 STG.E.U16 desc[UR36][R6.64+0x60], R8 ;  /* 0x0000600806001986 */ /* 0x0001e2000c101524 */
[----:B--2---:R-:W-:-:S05]  /*117e0*/  FMUL R9, R9, R2 ;  /* 0x0000000209097220 */ /* 0x004fca0000400000 */
[----:B0-----:R-:W-:-:S04]  /*117f0*/  F2FP.BF16.F32.PACK_AB R8, RZ, R9 ;  /* 0x00000009ff08723e */ /* 0x001fc800000010ff */
[----:B------:R-:W-:Y:S02]  /*11800*/  PRMT R9, R8, 0x7610, R9 ;  /* 0x0000761008097816 */ /* 0x000fe40000000009 */
[----:B------:R-:W2:Y:S01]  /*11810*/  LDL.LU R8, [R1+0x78] ;  /* 0x0000780001087983 */ /* 0x000ea20000300800 */
[----:B------:R-:W-:Y:S01]  /*11820*/  ISETP.GT.AND P4, PT, R0, 0x31, P2 ;  /* 0x000000310000780c */ /* 0x000fe20001784270 */
[-C--:B----4-:R-:W-:Y:S01]  /*11830*/  FMUL R3, R3, R2.reuse ;  /* 0x0000000203037220 */ /* 0x090fe20000400000 */
[----:B-----5:R-:W-:Y:S01]  /*11840*/  FMUL R10, R10, R2 ;  /* 0x000000020a0a7220 */ /* 0x020fe20000400000 */
[----:B------:R-:W-:-:S03]  /*11850*/  ISETP.GT.AND P5, PT, R0, 0x38, P3 ;  /* 0x000000380000780c */ /* 0x000fc60001fa4270 */
[----:B------:R-:W-:Y:S02]  /*11860*/  F2FP.BF16.F32.PACK_AB R3, RZ, R3 ;  /* 0x00000003ff03723e */ /* 0x000fe400000010ff */
[----:B------:R-:W-:-:S05]  /*11870*/  ISETP.GT.AND P6, PT, R0, 0x39, P3 ;  /* 0x000000390000780c */ /* 0x000fca0001fc4270 */
[----:B------:R0:W-:Y:S04]  /*11880*/  @P4 STG.E.U16 desc[UR36][R6.64+0x62], R3 ;  /* 0x0000620306004986 */ /* 0x0001e8000c101524 */
[----:B------:R1:W-:Y:S01]  /*11890*/  @P5 STG.E.U16 desc[UR36][R4.64+0x70], R9 ;  /* 0x0000700904005986 */ /* 0x0003e2000c101524 */
[----:B0-----:R-:W-:-:S04]  /*118a0*/  F2FP.BF16.F32.PACK_AB R3, RZ, R10 ;  /* 0x0000000aff03723e */ /* 0x001fc800000010ff */
[----:B------:R-:W-:Y:S01]  /*118b0*/  PRMT R10, R3, 0x7610, R10 ;  /* 0x00007610030a7816 */ /* 0x000fe2000000000a */
[----:B-1----:R-:W3:Y:S04]  /*118c0*/  LDL.LU R9, [R1+0x7c] ;  /* 0x00007c0001097983 */ /* 0x002ee80000300800 */
[----:B------:R0:W-:Y:S01]  /*118d0*/  @P6 STG.E.U16 desc[UR36][R4.64+0x72], R10 ;  /* 0x0000720a04006986 */ /* 0x0001e2000c101524 */
[----:B--2---:R-:W-:-:S05]  /*118e0*/  FMUL R8, R8, R2 ;  /* 0x0000000208087220 */ /* 0x004fca0000400000 */
[----:B------:R-:W-:Y:S02]  /*118f0*/  F2FP.BF16.F32.PACK_AB R3, RZ, R8 ;  /* 0x00000008ff03723e */ /* 0x000fe400000010ff */
[----:B------:R-:W2:Y:S02]  /*11900*/  LDL.LU R8, [R1+0x80] ;  /* 0x0000800001087983 */ /* 0x000ea40000300800 */
[----:B0-----:R-:W-:Y:S02]  /*11910*/  PRMT R10, R3, 0x7610, R10 ;  /* 0x00007610030a7816 */ /* 0x001fe4000000000a */
[----:B------:R-:W4:Y:S01]  /*11920*/  LDL.LU R3, [R1+0x84] ;  /* 0x0000840001037983 */ /* 0x000f220000300800 */
[----:B------:R-:W-:-:S13]  /*11930*/  ISETP.GT.AND P0, PT, R0, 0x38, P2 ;  /* 0x000000380000780c */ /* 0x000fda0001704270 */
[----:B------:R0:W-:Y:S01]  /*11940*/  @P0 STG.E.U16 desc[UR36][R6.64+0x70], R10 ;  /* 0x0000700a06000986 */ /* 0x0001e2000c101524 */
[-C--:B--2---:R-:W-:Y:S01]  /*11950*/  FMUL R8, R8, R2.reuse ;  /* 0x0000000208087220 */ /* 0x084fe20000400000 */
[----:B----4-:R-:W-:-:S04]  /*11960*/  FMUL R3, R3, R2 ;  /* 0x0000000203037220 */ /* 0x010fc80000400000 */
[----:B0-----:R-:W-:Y:S02]  /*11970*/  F2FP.BF16.F32.PACK_AB R10, RZ, R8 ;  /* 0x00000008ff0a723e */ /* 0x001fe400000010ff */
[----:B------:R-:W-:Y:S02]  /*11980*/  F2FP.BF16.F32.PACK_AB R8, RZ, R3 ;  /* 0x00000003ff08723e */ /* 0x000fe400000010ff */
[----:B------:R-:W2:Y:S01]  /*11990*/  LDL.LU R3, [R1+0x88] ;  /* 0x0000880001037983 */ /* 0x000ea20000300800 */
[----:B------:R-:W-:Y:S01]  /*119a0*/  ISETP.GT.AND P1, PT, R0, 0x39, P2 ;  /* 0x000000390000780c */ /* 0x000fe20001724270 */
[----:B---3--:R-:W-:-:S05]  /*119b0*/  FMUL R9, R9, R2 ;  /* 0x0000000209097220 */ /* 0x008fca0000400000 */
[----:B------:R-:W-:-:S07]  /*119c0*/  F2FP.BF16.F32.PACK_AB R9, RZ, R9 ;  /* 0x00000009ff09723e */ /* 0x000fce00000010ff */
[----:B------:R0:W-:Y:S04]  /*119d0*/  @P1 STG.E.U16 desc[UR36][R6.64+0x72], R9 ;  /* 0x0000720906001986 */ /* 0x0001e8000c101524 */
[----:B0-----:R-:W3:Y:S01]  /*119e0*/  LDL.LU R9, [R1+0x94] ;  /* 0x0000940001097983 */ /* 0x001ee20000300800 */
[----:B--2---:R-:W-:-:S05]  /*119f0*/  FMUL R3, R3, R2 ;  /* 0x0000000203037220 */ /* 0x004fca0000400000 */
[----:B------:R-:W-:-:S04]  /*11a00*/  F2FP.BF16.F32.PACK_AB R3, RZ, R3 ;  /* 0x00000003ff03723e */ /* 0x000fc800000010ff */
[----:B------:R-:W-:Y:S02]  /*11a10*/  PRMT R12, R3, 0x7610, R12 ;  /* 0x00007610030c7816 */ /* 0x000fe4000000000c */
[----:B------:R-:W2:Y:S01]  /*11a20*/  LDL.LU R3, [R1+0x90] ;  /* 0x0000900001037983 */ /* 0x000ea20000300800 */
[----:B------:R-:W-:-:S13]  /*11a30*/  ISETP.GT.AND P4, PT, R0, 0x40, P3 ;  /* 0x000000400000780c */ /* 0x000fda0001f84270 */
[----:B------:R0:W-:Y:S01]  /*11a40*/  @P4 STG.E.U16 desc[UR36][R4.64+0x80], R10 ;  /* 0x0000800a04004986 */ /* 0x0001e2000c101524 */
[----:B--2---:R-:W-:-:S05]  /*11a50*/  FMUL R3, R3, R2 ;  /* 0x0000000203037220 */ /* 0x004fca0000400000 */
[----:B0-----:R-:W-:Y:S02]  /*11a60*/  F2FP.BF16.F32.PACK_AB R10, RZ, R3 ;  /* 0x00000003ff0a723e */ /* 0x001fe400000010ff */
[----:B------:R-:W2:Y:S01]  /*11a70*/  LDL.LU R3, [R1+0x98] ;  /* 0x0000980001037983 */ /* 0x000ea20000300800 */
[C---:B------:R-:W-:Y:S02]  /*11a80*/  ISETP.GT.AND P5, PT, R0.reuse, 0x41, P3 ;  /* 0x000000410000780c */ /* 0x040fe40001fa4270 */
[C---:B------:R-:W-:Y:S01]  /*11a90*/  ISETP.GT.AND P0, PT, R0.reuse, 0x40, P2 ;  /* 0x000000400000780c */ /* 0x040fe20001704270 */
[-C--:B---3--:R-:W-:Y:S01]  /*11aa0*/  FMUL R9, R9, R2.reuse ;  /* 0x0000000209097220 */ /* 0x088fe20000400000 */
[C---:B------:R-:W-:Y:S01]  /*11ab0*/  ISETP.GT.AND P1, PT, R0.reuse, 0x41, P2 ;  /* 0x000000410000780c */ /* 0x040fe20001724270 */
[----:B------:R-:W-:Y:S01]  /*11ac0*/  FMUL R11, R11, R2 ;  /* 0x000000020b0b7220 */ /* 0x000fe20000400000 */
[----:B------:R-:W-:Y:S02]  /*11ad0*/  ISETP.GT.AND P4, PT, R0, 0x48, P3 ;  /* 0x000000480000780c */ /* 0x000fe40001f84270 */
[----:B------:R-:W-:-:S05]  /*11ae0*/  F2FP.BF16.F32.PACK_AB R9, RZ, R9 ;  /* 0x00000009ff09723e */ /* 0x000fca00000010ff */
[----:B------:R0:W-:Y:S01]  /*11af0*/  @P5 STG.E.U16 desc[UR36][R4.64+0x82], R8 ;  /* 0x0000820804005986 */ /* 0x0001e2000c101524 */
[----:B------:R-:W-:-:S03]  /*11b00*/  ISETP.GT.AND P5, PT, R0, 0x49, P3 ;  /* 0x000000490000780c */ /* 0x000fc60001fa4270 */
[----:B------:R1:W-:Y:S01]  /*11b10*/  @P0 STG.E.U16 desc[UR36][R6.64+0x80], R12 ;  /* 0x0000800c06000986 */ /* 0x0003e2000c101524 */
[----:B------:R-:W-:Y:S02]  /*11b20*/  ISETP.GT.AND P0, PT, R0, 0x48, P2 ;  /* 0x000000480000780c */ /* 0x000fe40001704270 */
[----:B------:R-:W-:Y:S02]  /*11b30*/  F2FP.BF16.F32.PACK_AB R11, RZ, R11 ;  /* 0x0000000bff0b723e */ /* 0x000fe400000010ff */
[----:B0-----:R-:W-:-:S03]  /*11b40*/  PRMT R8, R10, 0x7610, R8 ;  /* 0x000076100a087816 */ /* 0x001fc60000000008 */
[----:B------:R-:W-:Y:S01]  /*11b50*/  @P1 STG.E.U16 desc[UR36][R6.64+0x82], R11 ;  /* 0x0000820b06001986 */ /* 0x000fe2000c101524 */
[----:B-1----:R-:W-:Y:S02]  /*11b60*/  PRMT R12, R9, 0x7610, R12 ;  /* 0x00007610090c7816 */ /* 0x002fe4000000000c */
[C---:B------:R-:W-:Y:S01]  /*11b70*/  ISETP.GT.AND P1, PT, R0.reuse, 0x49, P2 ;  /* 0x000000490000780c */ /* 0x040fe20001724270 */
[----:B------:R0:W-:Y:S01]  /*11b80*/  @P4 STG.E.U16 desc[UR36][R4.64+0x90], R8 ;  /* 0x0000900804004986 */ /* 0x0001e2000c101524 */
[----:B------:R-:W-:-:S03]  /*11b90*/  ISETP.GT.AND P4, PT, R0, 0x50, P3 ;  /* 0x000000500000780c */ /* 0x000fc60001f84270 */
[----:B------:R1:W-:Y:S01]  /*11ba0*/  @P5 STG.E.U16 desc[UR36][R4.64+0x92], R12 ;  /* 0x0000920c04005986 */ /* 0x0003e2000c101524 */
[----:B0-----:R-:W-:Y:S01]  /*11bb0*/  FMUL R8, R233, R2 ;  /* 0x00000002e9087220 */ /* 0x001fe20000400000 */
[----:B------:R-:W-:-:S04]  /*11bc0*/  ISETP.GT.AND P5, PT, R0, 0x51, P3 ;  /* 0x000000510000780c */ /* 0x000fc80001fa4270 */
[----:B------:R-:W-:-:S04]  /*11bd0*/  F2FP.BF16.F32.PACK_AB R8, RZ, R8 ;  /* 0x00000008ff08723e */ /* 0x000fc800000010ff */
[----:B-1----:R-:W-:Y:S02]  /*11be0*/  PRMT R12, R8, 0x7610, R12 ;  /* 0x00007610080c7816 */ /* 0x002fe4000000000c */
[----:B------:R-:W-:Y:S01]  /*11bf0*/  ISETP.GT.AND P6, PT, R0, 0x71, P3 ;  /* 0x000000710000780c */ /* 0x000fe20001fc4270 */
[----:B--2---:R-:W-:-:S05]  /*11c00*/  FMUL R3, R3, R2 ;  /* 0x0000000203037220 */ /* 0x004fca0000400000 */
[----:B------:R-:W-:Y:S01]  /*11c10*/  F2FP.BF16.F32.PACK_AB R10, RZ, R3 ;  /* 0x00000003ff0a723e */ /* 0x000fe200000010ff */
[----:B------:R-:W-:-:S05]  /*11c20*/  FMUL R3, R235, R2 ;  /* 0x00000002eb037220 */ /* 0x000fca0000400000 */
[----:B------:R-:W-:Y:S01]  /*11c30*/  F2FP.BF16.F32.PACK_AB R9, RZ, R3 ;  /* 0x00000003ff09723e */ /* 0x000fe200000010ff */
[-C--:B------:R-:W-:Y:S01]  /*11c40*/  FMUL R3, R234, R2.reuse ;  /* 0x00000002ea037220 */ /* 0x080fe20000400000 */
[----:B------:R0:W-:Y:S04]  /*11c50*/  @P0 STG.E.U16 desc[UR36][R6.64+0x90], R10 ;  /* 0x0000900a06000986 */ /* 0x0001e8000c101524 */
[----:B------:R-:W-:Y:S02]  /*11c60*/  F2FP.BF16.F32.PACK_AB R3, RZ, R3 ;  /* 0x00000003ff03723e */ /* 0x000fe400000010ff */
[----:B------:R-:W-:Y:S01]  /*11c70*/  PRMT R11, R9, 0x7610, R11 ;  /* 0x00007610090b7816 */ /* 0x000fe2000000000b */
[-C--:B------:R-:W-:Y:S01]  /*11c80*/  FMUL R9, R232, R2.reuse ;  /* 0x00000002e8097220 */ /* 0x080fe20000400000 */
[----:B0-----:R-:W-:Y:S01]  /*11c90*/  PRMT R10, R3, 0x7610, R10 ;  /* 0x00007610030a7816 */ /* 0x001fe2000000000a */
[----:B------:R-:W-:-:S02]  /*11ca0*/  FMUL R3, R231, R2 ;  /* 0x00000002e7037220 */ /* 0x000fc40000400000 */
[----:B------:R0:W-:Y:S01]  /*11cb0*/  @P1 STG.E.U16 desc[UR36][R6.64+0x92], R11 ;  /* 0x0000920b06001986 */ /* 0x0001e2000c101524 */
[----:B------:R-:W-:Y:S02]  /*11cc0*/  ISETP.GT.AND P1, PT, R0, 0x50, P2 ;  /* 0x000000500000780c */ /* 0x000fe40001724270 */
[----:B------:R-:W-:Y:S02]  /*11cd0*/  F2FP.BF16.F32.PACK_AB R9, RZ, R9 ;  /* 0x00000009ff09723e */ /* 0x000fe400000010ff */
[----:B------:R-:W-:Y:S01]  /*11ce0*/  F2FP.BF16.F32.PACK_AB R8, RZ, R3 ;  /* 0x00000003ff08723e */ /* 0x000fe200000010ff */
[----:B------:R-:W-:Y:S01]  /*11cf0*/  FMUL R3, R230, R2 ;  /* 0x00000002e6037220 */ /* 0x000fe20000400000 */
[C---:B------:R-:W-:Y:S01]  /*11d00*/  ISETP.GT.AND P0, PT, R0.reuse, 0x51, P2 ;  /* 0x000000510000780c */ /* 0x040fe20001704270 */
[----:B------:R1:W-:Y:S01]  /*11d10*/  @P4 STG.E.U16 desc[UR36][R4.64+0xa0], R10 ;  /* 0x0000a00a04004986 */ /* 0x0003e2000c101524 */
[----:B------:R-:W-:Y:S02]  /*11d20*/  ISETP.GT.AND P4, PT, R0, 0x58, P3 ;  /* 0x000000580000780c */ /* 0x000fe40001f84270 */
[----:B0-----:R-:W-:-:S02]  /*11d30*/  PRMT R11, R9, 0x7610, R11 ;  /* 0x00007610090b7816 */ /* 0x001fc4000000000b */
[----:B------:R-:W-:Y:S01]  /*11d40*/  F2FP.BF16.F32.PACK_AB R9, RZ, R3 ;  /* 0x00000003ff09723e */ /* 0x000fe200000010ff */
[-C--:B------:R-:W-:Y:S01]  /*11d50*/  FMUL R3, R228, R2.reuse ;  /* 0x00000002e4037220 */ /* 0x080fe20000400000 */
[----:B------:R-:W-:Y:S01]  /*11d60*/  PRMT R13, R8, 0x7610, R13 ;  /* 0x00007610080d7816 */ /* 0x000fe2000000000d */
[----:B------:R-:W-:Y:S01]  /*11d70*/  FMUL R8, R229, R2 ;  /* 0x00000002e5087220 */ /* 0x000fe20000400000 */
[----:B------:R-:W-:Y:S01]  /*11d80*/  @P5 STG.E.U16 desc[UR36][R4.64+0xa2], R12 ;  /* 0x0000a20c04005986 */ /* 0x000fe2000c101524 */
[----:B------:R-:W-:Y:S02]  /*11d90*/  ISETP.GT.AND P5, PT, R0, 0x59, P3 ;  /* 0x000000590000780c */ /* 0x000fe40001fa4270 */
[----:B------:R-:W-:Y:S01]  /*11da0*/  F2FP.BF16.F32.PACK_AB R3, RZ, R3 ;  /* 0x00000003ff03723e */ /* 0x000fe200000010ff */
[----:B------:R0:W-:Y:S01]  /*11db0*/  @P1 STG.E.U16 desc[UR36][R6.64+0xa0], R11 ;  /* 0x0000a00b06001986 */ /* 0x0001e2000c101524 */
[----:B-1----:R-:W-:Y:S01]  /*11dc0*/  F2FP.BF16.F32.PACK_AB R10, RZ, R8 ;  /* 0x00000008ff0a723e */ /* 0x002fe200000010ff */
[----:B------:R-:W-:-:S02]  /*11dd0*/  FMUL R8, R227, R2 ;  /* 0x00000002e3087220 */ /* 0x000fc40000400000 */
[----:B------:R-:W-:Y:S01]  /*11de0*/  @P0 STG.E.U16 desc[UR36][R6.64+0xa2], R13 ;  /* 0x0000a20d06000986 */ /* 0x000fe2000c101524 */
[C---:B------:R-:W-:Y:S02]  /*11df0*/  ISETP.GT.AND P0, PT, R0.reuse, 0x58, P2 ;  /* 0x000000580000780c */ /* 0x040fe40001704270 */
[C---:B------:R-:W-:Y:S01]  /*11e00*/  ISETP.GT.AND P1, PT, R0.reuse, 0x59, P2 ;  /* 0x000000590000780c */ /* 0x040fe20001724270 */
[----:B------:R1:W-:Y:S01]  /*11e10*/  @P4 STG.E.U16 desc[UR36][R4.64+0xb0], R9 ;  /* 0x0000b00904004986 */ /* 0x0003e2000c101524 */
[----:B------:R-:W-:Y:S02]  /*11e20*/  ISETP.GT.AND P4, PT, R0, 0x60, P3 ;  /* 0x000000600000780c */ /* 0x000fe40001f84270 */
[----:B0-----:R-:W-:Y:S01]  /*11e30*/  PRMT R11, R3, 0x7610, R11 ;  /* 0x00007610030b7816 */ /* 0x001fe2000000000b */
[----:B------:R-:W-:Y:S01]  /*11e40*/  FMUL R3, R226, R2 ;  /* 0x00000002e2037220 */ /* 0x000fe20000400000 */
[----:B------:R-:W-:Y:S01]  /*11e50*/  F2FP.BF16.F32.PACK_AB R8, RZ, R8 ;  /* 0x00000008ff08723e */ /* 0x000fe200000010ff */
[----:B------:R0:W-:Y:S03]  /*11e60*/  @P5 STG.E.U16 desc[UR36][R4.64+0xb2], R10 ;  /* 0x0000b20a04005986 */ /* 0x0001e6000c101524 */
[----:B-1----:R-:W-:Y:S01]  /*11e70*/  F2FP.BF16.F32.PACK_AB R9, RZ, R3 ;  /* 0x00000003ff09723e */ /* 0x002fe200000010ff */
[-C--:B------:R-:W-:Y:S01]  /*11e80*/  FMUL R3, R225, R2.reuse ;  /* 0x00000002e1037220 */ /* 0x080fe20000400000 */
[----:B------:R-:W-:Y:S01]  /*11e90*/  PRMT R12, R8, 0x7610, R12 ;  /* 0x00007610080c7816 */ /* 0x000fe2000000000c */
[----:B------:R-:W-:Y:S01]  /*11ea0*/  FMUL R8, R224, R2 ;  /* 0x00000002e0087220 */ /* 0x000fe20000400000 */
[----:B------:R1:W-:Y:S01]  /*11eb0*/  @P0 STG.E.U16 desc[UR36][R6.64+0xb0], R11 ;  /* 0x0000b00b06000986 */ /* 0x0003e2000c101524 */
[----:B0-----:R-:W-:-:S02]  /*11ec0*/  PRMT R10, R9, 0x7610, R10 ;  /* 0x00007610090a7816 */ /* 0x001fc4000000000a */
[----:B------:R-:W-:Y:S01]  /*11ed0*/  F2FP.BF16.F32.PACK_AB R3, RZ, R3 ;  /* 0x00000003ff03723e */ /* 0x000fe200000010ff */
[----:B------:R0:W-:Y:S01]  /*11ee0*/  @P1 STG.E.U16 desc[UR36][R6.64+0xb2], R12 ;  /* 0x0000b20c06001986 */ /* 0x0001e2000c101524 */
[C---:B------:R-:W-:Y:S01]  /*11ef0*/  ISETP.GT.AND P5, PT, R0.reuse, 0x61, P3 ;  /* 0x000000610000780c */ /* 0x040fe20001fa4270 */
[-C--:B------:R-:W-:Y:S01]  /*11f00*/  FMUL R9, R223, R2.reuse ;  /* 0x00000002df097220 */ /* 0x080fe20000400000 */
[C---:B------:R-:W-:Y:S01]  /*11f10*/  ISETP.GT.AND P1, PT, R0.reuse, 0x60, P2 ;  /* 0x000000600000780c */ /* 0x040fe20001724270 */
[----:B------:R-:W-:Y:S01]  /*11f20*/  @P4 STG.E.U16 desc[UR36][R4.64+0xc0], R10 ;  /* 0x0000c00a04004986 */ /* 0x000fe2000c101524 */
[----:B------:R-:W-:Y:S02]  /*11f30*/  ISETP.GT.AND P4, PT, R0, 0x61, P2 ;  /* 0x000000610000780c */ /* 0x000fe40001784270 */
[----:B-1----:R-:W-:Y:S01]  /*11f40*/  PRMT R11, R3, 0x7610, R11 ;  /* 0x00007610030b7816 */ /* 0x002fe2000000000b */
[----:B------:R-:W-:Y:S01]  /*11f50*/  FMUL R3, R222, R2 ;  /* 0x00000002de037220 */ /* 0x000fe20000400000 */
[----:B------:R-:W-:-:S02]  /*11f60*/  F2FP.BF16.F32.PACK_AB R8, RZ, R8 ;  /* 0x00000008ff08723e */ /* 0x000fc400000010ff */
[----:B------:R-:W-:Y:S02]  /*11f70*/  F2FP.BF16.F32.PACK_AB R9, RZ, R9 ;  /* 0x00000009ff09723e */ /* 0x000fe400000010ff */
[----:B0-----:R-:W-:Y:S02]  /*11f80*/  PRMT R12, R8, 0x7610, R12 ;  /* 0x00007610080c7816 */ /* 0x001fe4000000000c */
[----:B------:R-:W-:Y:S01]  /*11f90*/  F2FP.BF16.F32.PACK_AB R8, RZ, R3 ;  /* 0x00000003ff08723e */ /* 0x000fe200000010ff */
[-C--:B------:R-:W-:Y:S01]  /*11fa0*/  FMUL R3, R221, R2.reuse ;  /* 0x00000002dd037220 */ /* 0x080fe20000400000 */
[----:B------:R-:W-:Y:S01]  /*11fb0*/  PRMT R13, R9, 0x7610, R13 ;  /* 0x00007610090d7816 */ /* 0x000fe2000000000d */
[----:B------:R0:W-:Y:S01]  /*11fc0*/  @P5 STG.E.U16 desc[UR36][R4.64+0xc2], R11 ;  /* 0x0000c20b04005986 */ /* 0x0001e2000c101524 */
[----:B------:R-:W-:Y:S02]  /*11fd0*/  ISETP.GT.AND P0, PT, R0, 0x68, P3 ;  /* 0x000000680000780c */ /* 0x000fe40001f04270 */
[----:B------:R-:W-:Y:S01]  /*11fe0*/  F2FP.BF16.F32.PACK_AB R9, RZ, R3 ;  /* 0x00000003ff09723e */ /* 0x000fe200000010ff */
[----:B------:R1:W-:Y:S01]  /*11ff0*/  @P1 STG.E.U16 desc[UR36][R6.64+0xc0], R12 ;  /* 0x0000c00c06001986 */ /* 0x0003e2000c101524 */
[----:B------:R-:W-:-:S03]  /*12000*/  FMUL R3, R219, R2 ;  /* 0x00000002db037220 */ /* 0x000fc60000400000 */
[----:B------:R-:W-:Y:S01]  /*12010*/  @P4 STG.E.U16 desc[UR36][R6.64+0xc2], R13 ;  /* 0x0000c20d06004986 */ /* 0x000fe2000c101524 */
[----:B------:R-:W-:Y:S02]  /*12020*/  ISETP.GT.AND P4, PT, R0, 0x69, P3 ;  /* 0x000000690000780c */ /* 0x000fe40001f84270 */
[----:B------:R-:W-:Y:S01]  /*12030*/  PRMT R14, R8, 0x7610, R14 ;  /* 0x00007610080e7816 */ /* 0x000fe2000000000e */
[-C--:B------:R-:W-:Y:S01]  /*12040*/  FMUL R8, R220, R2.reuse ;  /* 0x00000002dc087220 */ /* 0x080fe20000400000 */
[----:B------:R-:W-:Y:S02]  /*12050*/  F2FP.BF16.F32.PACK_AB R3, RZ, R3 ;  /* 0x00000003ff03723e */ /* 0x000fe400000010ff */
[----:B------:R-:W-:Y:S01]  /*12060*/  ISETP.GT.AND P1, PT, R0, 0x68, P2 ;  /* 0x000000680000780c */ /* 0x000fe20001724270 */
[----:B------:R-:W-:Y:S01]  /*12070*/  @P0 STG.E.U16 desc[UR36][R4.64+0xd0], R14 ;  /* 0x0000d00e04000986 */ /* 0x000fe2000c101524 */
[----:B0-----:R-:W-:Y:S01]  /*12080*/  PRMT R11, R3, 0x7610, R11 ;  /* 0x00007610030b7816 */ /* 0x001fe2000000000b */
[----:B------:R-:W-:Y:S01]  /*12090*/  FMUL R3, R217, R2 ;  /* 0x00000002d9037220 */ /* 0x000fe20000400000 */
[----:B------:R-:W-:Y:S01]  /*120a0*/  F2FP.BF16.F32.PACK_AB R10, RZ, R8 ;  /* 0x00000008ff0a723e */ /* 0x000fe200000010ff */
[----:B------:R-:W-:Y:S01]  /*120b0*/  FMUL R8, R218, R2 ;  /* 0x00000002da087220 */ /* 0x000fe20000400000 */
[C---:B------:R-:W-:Y:S01]  /*120c0*/  ISETP.GT.AND P0, PT, R0.reuse, 0x69, P2 ;  /* 0x000000690000780c */ /* 0x040fe20001704270 */
[----:B------:R0:W-:Y:S01]  /*120d0*/  @P4 STG.E.U16 desc[UR36][R4.64+0xd2], R9 ;  /* 0x0000d20904004986 */ /* 0x0001e2000c101524 */
[----:B------:R-:W-:-:S02]  /*120e0*/  ISETP.GT.AND P5, PT, R0, 0x70, P3 ;  /* 0x000000700000780c */ /* 0x000fc40001fa4270 */
[----:B------:R-:W-:-:S04]  /*120f0*/  F2FP.BF16.F32.PACK_AB R8, RZ, R8 ;  /* 0x00000008ff08723e */ /* 0x000fc800000010ff */
[----:B-1----:R-:W-:Y:S02]  /*12100*/  PRMT R12, R8, 0x7610, R12 ;  /* 0x00007610080c7816 */ /* 0x002fe4000000000c */
[----:B0-----:R-:W-:Y:S01]  /*12110*/  F2FP.BF16.F32.PACK_AB R9, RZ, R3 ;  /* 0x00000003ff09723e */ /* 0x001fe200000010ff */
[-C--:B------:R-:W-:Y:S01]  /*12120*/  FMUL R3, R216, R2.reuse ;  /* 0x00000002d8037220 */ /* 0x080fe20000400000 */
[----:B------:R-:W-:Y:S01]  /*12130*/  FMUL R8, R215, R2 ;  /* 0x00000002d7087220 */ /* 0x000fe20000400000 */
[----:B------:R0:W-:Y:S03]  /*12140*/  @P1 STG.E.U16 desc[UR36][R6.64+0xd0], R10 ;  /* 0x0000d00a06001986 */ /* 0x0001e6000c101524 */
[----:B------:R-:W-:Y:S01]  /*12150*/  F2FP.BF16.F32.PACK_AB R3, RZ, R3 ;  /* 0x00000003ff03723e */ /* 0x000fe200000010ff */
[----:B------:R1:W-:Y:S01]  /*12160*/  @P0 STG.E.U16 desc[UR36][R6.64+0xd2], R11 ;  /* 0x0000d20b06000986 */ /* 0x0003e2000c101524 */
[----:B------:R-:W-:-:S02]  /*12170*/  ISETP.GT.AND P1, PT, R0, 0x70, P2 ;  /* 0x000000700000780c */ /* 0x000fc40001724270 */
[----:B------:R-:W-:Y:S01]  /*12180*/  F2FP.BF16.F32.PACK_AB R8, RZ, R8 ;  /* 0x00000008ff08723e */ /* 0x000fe200000010ff */
[----:B------:R2:W-:Y:S01]  /*12190*/  @P5 STG.E.U16 desc[UR36][R4.64+0xe0], R12 ;  /* 0x0000e00c04005986 */ /* 0x0005e2000c101524 */
[----:B0-----:R-:W-:Y:S01]  /*121a0*/  PRMT R10, R9, 0x7610, R10 ;  /* 0x00007610090a7816 */ /* 0x001fe2000000000a */
[-C--:B------:R-:W-:Y:S01]  /*121b0*/  FMUL R9, R214, R2.reuse ;  /* 0x00000002d6097220 */ /* 0x080fe20000400000 */
[----:B-1----:R-:W-:Y:S01]  /*121c0*/  PRMT R11, R3, 0x7610, R11 ;  /* 0x00007610030b7816 */ /* 0x002fe2000000000b */
[----:B------:R-:W-:-:S03]  /*121d0*/  FMUL R3, R213, R2 ;  /* 0x00000002d5037220 */ /* 0x000fc60000400000 */
[----:B------:R-:W-:Y:S02]  /*121e0*/  F2FP.BF16.F32.PACK_AB R9, RZ, R9 ;  /* 0x00000009ff09723e */ /* 0x000fe400000010ff */
[----:B--2---:R-:W-:Y:S02]  /*121f0*/  PRMT R12, R8, 0x7610, R12 ;  /* 0x00007610080c7816 */ /* 0x004fe4000000000c */
[----:B------:R-:W-:Y:S01]  /*12200*/  F2FP.BF16.F32.PACK_AB R8, RZ, R3 ;  /* 0x00000003ff08723e */ /* 0x000fe200000010ff */
[----:B------:R-:W-:Y:S01]  /*12210*/  FMUL R3, R212, R2 ;  /* 0x00000002d4037220 */ /* 0x000fe20000400000 */
[C---:B------:R-:W-:Y:S02]  /*12220*/  ISETP.GT.AND P4, PT, R0.reuse, 0x71, P2 ;  /* 0x000000710000780c */ /* 0x040fe40001784270 */
[----:B------:R-:W-:Y:S01]  /*12230*/  ISETP.GT.AND P5, PT, R0, 0x78, P3 ;  /* 0x000000780000780c */ /* 0x000fe20001fa4270 */
[----:B------:R0:W-:Y:S01]  /*12240*/  @P6 STG.E.U16 desc[UR36][R4.64+0xe2], R10 ;  /* 0x0000e20a04006986 */ /* 0x0001e2000c101524 */
[----:B------:R-:W-:-:S02]  /*12250*/  PRMT R13, R9, 0x7610, R13 ;  /* 0x00007610090d7816 */ /* 0x000fc4000000000d */
[----:B------:R-:W-:Y:S01]  /*12260*/  F2FP.BF16.F32.PACK_AB R9, RZ, R3 ;  /* 0x00000003ff09723e */ /* 0x000fe200000010ff */
[----:B------:R1:W-:Y:S01]  /*12270*/  @P1 STG.E.U16 desc[UR36][R6.64+0xe0], R11 ;  /* 0x0000e00b06001986 */ /* 0x0003e2000c101524 */
[----:B------:R-:W-:Y:S01]  /*12280*/  ISETP.GT.AND P0, PT, R0, 0x79, P3 ;  /* 0x000000790000780c */ /* 0x000fe20001f04270 */
[-C--:B------:R-:W-:Y:S01]  /*12290*/  FMUL R3, R210, R2.reuse ;  /* 0x00000002d2037220 */ /* 0x080fe20000400000 */
[----:B------:R-:W-:Y:S02]  /*122a0*/  ISETP.GT.AND P1, PT, R0, 0x78, P2 ;  /* 0x000000780000780c */ /* 0x000fe40001724270 */
[----:B------:R-:W-:Y:S01]  /*122b0*/  PRMT R14, R8, 0x7610, R14 ;  /* 0x00007610080e7816 */ /* 0x000fe2000000000e */
[----:B------:R-:W-:Y:S01]  /*122c0*/  FMUL R8, R211, R2 ;  /* 0x00000002d3087220 */ /* 0x000fe20000400000 */
[----:B------:R-:W-:Y:S01]  /*122d0*/  F2FP.BF16.F32.PACK_AB R3, RZ, R3 ;  /* 0x00000003ff03723e */ /* 0x000fe200000010ff */
[----:B------:R2:W-:Y:S01]  /*122e0*/  @P4 STG.E.U16 desc[UR36][R6.64+0xe2], R12 ;  /* 0x0000e20c06004986 */ /* 0x0005e2000c101524 */
[----:B------:R-:W-:-:S02]  /*122f0*/  ISETP.GT.AND P4, PT, R0, 0x79, P2 ;  /* 0x000000790000780c */ /* 0x000fc40001784270 */
[----:B0-----:R-:W-:Y:S01]  /*12300*/  F2FP.BF16.F32.PACK_AB R10, RZ, R8 ;  /* 0x00000008ff0a723e */ /* 0x001fe200000010ff */
[----:B------:R-:W-:Y:S01]  /*12310*/  @P5 STG.E.U16 desc[UR36][R4.64+0xf0], R13 ;  /* 0x0000f00d04005986 */ /* 0x000fe2000c101524 */
[----:B-1----:R-:W-:Y:S01]  /*12320*/  PRMT R11, R3, 0x7610, R11 ;  /* 0x00007610030b7816 */ /* 0x002fe2000000000b */
[-C--:B------:R-:W-:Y:S01]  /*12330*/  FMUL R3, R208, R2.reuse ;  /* 0x00000002d0037220 */ /* 0x080fe20000400000 */
[----:B------:R-:W-:Y:S01]  /*12340*/  FMUL R8, R209, R2 ;  /* 0x00000002d1087220 */ /* 0x000fe20000400000 */
[C---:B------:R-:W-:Y:S01]  /*12350*/  ISETP.GT.AND P5, PT, R0.reuse, 0x80, P3 ;  /* 0x000000800000780c */ /* 0x040fe20001fa4270 */
[----:B------:R-:W-:Y:S01]  /*12360*/  @P0 STG.E.U16 desc[UR36][R4.64+0xf2], R14 ;  /* 0x0000f20e04000986 */ /* 0x000fe2000c101524 */
[----:B------:R-:W-:-:S03]  /*12370*/  ISETP.GT.AND P6, PT, R0, 0x81, P3 ;  /* 0x000000810000780c */ /* 0x000fc60001fc4270 */
[----:B------:R0:W-:Y:S01]  /*12380*/  @P1 STG.E.U16 desc[UR36][R6.64+0xf0], R9 ;  /* 0x0000f00906001986 */ /* 0x0001e2000c101524 */
[----:B------:R-:W-:-:S04]  /*12390*/  F2FP.BF16.F32.PACK_AB R8, RZ, R8 ;  /* 0x00000008ff08723e */ /* 0x000fc800000010ff */
[----:B--2---:R-:W-:Y:S01]  /*123a0*/  PRMT R12, R8, 0x7610, R12 ;  /* 0x00007610080c7816 */ /* 0x004fe2000000000c */
[-C--:B------:R-:W-:Y:S01]  /*123b0*/  FMUL R8, R206, R2.reuse ;  /* 0x00000002ce087220 */ /* 0x080fe20000400000 */
[----:B0-----:R-:W-:Y:S01]  /*123c0*/  F2FP.BF16.F32.PACK_AB R9, RZ, R3 ;  /* 0x00000003ff09723e */ /* 0x001fe200000010ff */
[----:B------:R-:W-:Y:S01]  /*123d0*/  FMUL R3, R207, R2 ;  /* 0x00000002cf037220 */ /* 0x000fe20000400000 */
[----:B------:R0:W-:Y:S01]  /*123e0*/  @P4 STG.E.U16 desc[UR36][R6.64+0xf2], R10 ;  /* 0x0000f20a06004986 */ /* 0x0001e2000c101524 */
[----:B------:R-:W-:-:S03]  /*123f0*/  ISETP.GT.AND P0, PT, R0, 0x80, P2 ;  /* 0x000000800000780c */ /* 0x000fc60001704270 */
[----:B------:R-:W-:Y:S01]  /*12400*/  F2FP.BF16.F32.PACK_AB R3, RZ, R3 ;  /* 0x00000003ff03723e */ /* 0x000fe200000010ff */
[----:B------:R1:W-:Y:S01]  /*12410*/  @P5 STG.E.U16 desc[UR36][R4.64+0x100], R11 ;  /* 0x0001000b04005986 */ /* 0x0003e2000c101524 */
[----:B------:R-:W-:Y:S02]  /*12420*/  ISETP.GT.AND P1, PT, R0, 0x81, P2 ;  /* 0x000000810000780c */ /* 0x000fe40001724270 */
[----:B------:R-:W-:Y:S01]  /*12430*/  F2FP.BF16.F32.PACK_AB R8, RZ, R8 ;  /* 0x00000008ff08723e */ /* 0x000fe200000010ff */
[----:B------:R2:W-:Y:S01]  /*12440*/  @P6 STG.E.U16 desc[UR36][R4.64+0x102], R12 ;  /* 0x0001020c04006986 */ /* 0x0005e2000c101524 */
[----:B0-----:R-:W-:Y:S01]  /*12450*/  PRMT R10, R9, 0x7610, R10 ;  /* 0x00007610090a7816 */ /* 0x001fe2000000000a */
[-C--:B------:R-:W-:Y:S01]  /*12460*/  FMUL R9, R205, R2.reuse ;  /* 0x00000002cd097220 */ /* 0x080fe20000400000 */
[----:B-1----:R-:W-:Y:S01]  /*12470*/  PRMT R11, R3, 0x7610, R11 ;  /* 0x00007610030b7816 */ /* 0x002fe2000000000b */
[----:B------:R-:W-:Y:S01]  /*12480*/  FMUL R3, R204, R2 ;  /* 0x00000002cc037220 */ /* 0x000fe20000400000 */
[----:B------:R-:W-:-:S02]  /*12490*/  ISETP.GT.AND P4, PT, R0, 0x88, P3 ;  /* 0x000000880000780c */ /* 0x000fc40001f84270 */
[----:B--2---:R-:W-:Y:S02]  /*124a0*/  PRMT R12, R8, 0x7610, R12 ;  /* 0x00007610080c7816 */ /* 0x004fe4000000000c */
[----:B------:R-:W-:Y:S01]  /*124b0*/  F2FP.BF16.F32.PACK_AB R8, RZ, R3 ;  /* 0x00000003ff08723e */ /* 0x000fe200000010ff */
[-C--:B------:R-:W-:Y:S01]  /*124c0*/  FMUL R3, R203, R2.reuse ;  /* 0x00000002cb037220 */ /* 0x080fe20000400000 */
[----:B------:R-:W-:Y:S02]  /*124d0*/  F2FP.BF16.F32.PACK_AB R9, RZ, R9 ;  /* 0x00000009ff09723e */ /* 0x000fe400000010ff */
[C---:B------:R-:W-:Y:S01]  /*124e0*/  ISETP.GT.AND P5, PT, R0.reuse, 0x89, P3 ;  /* 0x000000890000780c */ /* 0x040fe20001fa4270 */
[----:B------:R0:W-:Y:S01]  /*124f0*/  @P0 STG.E.U16 desc[UR36][R6.64+0x100], R10 ;  /* 0x0001000a06000986 */ /* 0x0001e2000c101524 */
[----:B------:R-:W-:Y:S02]  /*12500*/  PRMT R13, R9, 0x7610, R13 ;  /* 0x00007610090d7816 */ /* 0x000fe4000000000d */
[----:B------:R-:W-:Y:S01]  /*12510*/  F2FP.BF16.F32.PACK_AB R9, RZ, R3 ;  /* 0x00000003ff09723e */ /* 0x000fe200000010ff */
[----:B------:R1:W-:Y:S01]  /*12520*/  @P1 STG.E.U16 desc[UR36][R6.64+0x102], R11 ;  /* 0x0001020b06001986 */ /* 0x0003e2000c101524 */
[C---:B------:R-:W-:Y:S01]  /*12530*/  ISETP.GT.AND P0, PT, R0.reuse, 0x88, P2 ;  /* 0x000000880000780c */ /* 0x040fe20001704270 */
[----:B------:R-:W-:Y:S01]  /*12540*/  FMUL R3, R201, R2 ;  /* 0x00000002c9037220 */ /* 0x000fe20000400000 */
[----:B------:R-:W-:-:S02]  /*12550*/  ISETP.GT.AND P1, PT, R0, 0x89, P2 ;  /* 0x000000890000780c */ /* 0x000fc40001724270 */
[----:B------:R-:W-:Y:S01]  /*12560*/  PRMT R14, R8, 0x7610, R14 ;  /* 0x00007610080e7816 */ /* 0x000fe2000000000e */
[----:B------:R-:W-:Y:S01]  /*12570*/  FMUL R8, R202, R2 ;  /* 0x00000002ca087220 */ /* 0x000fe20000400000 */
[----:B------:R-:W-:Y:S01]  /*12580*/  F2FP.BF16.F32.PACK_AB R3, RZ, R3 ;  /* 0x00000003ff03723e */ /* 0x000fe200000010ff */
[----:B------:R2:W-:Y:S01]  /*12590*/  @P4 STG.E.U16 desc[UR36][R4.64+0x110], R12 ;  /* 0x0001100c04004986 */ /* 0x0005e2000c101524 */
[----:B------:R-:W-:Y:S02]  /*125a0*/  ISETP.GT.AND P4, PT, R0, 0x90, P3 ;  /* 0x000000900000780c */ /* 0x000fe40001f84270 */
        /* <DEDUP_REMOVED lines=9> */
[----:B------:R-:W-:Y:S02]  /*12640*/  F2FP.BF16.F32.PACK_AB R8, RZ, R8 ;  /* 0x00000008ff08723e */ /* 0x000fe400000010ff */
[----:B------:R-:W-:Y:S01]  /*12650*/  ISETP.GT.AND P1, PT, R0, 0x91, P2 ;  /* 0x000000910000780c */ /* 0x000fe20001724270 */
[----:B------:R1:W-:Y:S01]  /*12660*/  @P4 STG.E.U16 desc[UR36][R4.64+0x120], R10 ;  /* 0x0001200a04004986 */ /* 0x0003e2000c101524 */
[----:B--2---:R-:W-:Y:S01]  /*12670*/  PRMT R12, R8, 0x7610, R12 ;  /* 0x00007610080c7816 */ /* 0x004fe2000000000c */
[-C--:B------:R-:W-:Y:S01]  /*12680*/  FMUL R8, R197, R2.reuse ;  /* 0x00000002c5087220 */ /* 0x080fe20000400000 */
[----:B0-----:R-:W-:Y:S01]  /*12690*/  F2FP.BF16.F32.PACK_AB R9, RZ, R3 ;  /* 0x00000003ff09723e */ /* 0x001fe200000010ff */
[----:B------:R-:W-:Y:S01]  /*126a0*/  FMUL R3, R198, R2 ;  /* 0x00000002c6037220 */ /* 0x000fe20000400000 */
[----:B------:R-:W-:Y:S01]  /*126b0*/  ISETP.GT.AND P4, PT, R0, 0x98, P3 ;  /* 0x000000980000780c */ /* 0x000fe20001f84270 */
[----:B------:R0:W-:Y:S03]  /*126c0*/  @P5 STG.E.U16 desc[UR36][R4.64+0x122], R11 ;  /* 0x0001220b04005986 */ /* 0x0001e6000c101524 */
[----:B------:R-:W-:-:S02]  /*126d0*/  F2FP.BF16.F32.PACK_AB R3, RZ, R3 ;  /* 0x00000003ff03723e */ /* 0x000fc400000010ff */
[----:B-1----:R-:W-:Y:S01]  /*126e0*/  PRMT R10, R9, 0x7610, R10 ;  /* 0x00007610090a7816 */ /* 0x002fe2000000000a */
[----:B------:R-:W-:Y:S01]  /*126f0*/  FMUL R9, R196, R2 ;  /* 0x00000002c4097220 */ /* 0x000fe20000400000 */
[----:B------:R-:W-:Y:S01]  /*12700*/  F2FP.BF16.F32.PACK_AB R8, RZ, R8 ;  /* 0x00000008ff08723e */ /* 0x000fe200000010ff */
[----:B------:R1:W-:Y:S01]  /*12710*/  @P0 STG.E.U16 desc[UR36][R6.64+0x120], R12 ;  /* 0x0001200c06000986 */ /* 0x0003e2000c101524 */
[----:B0-----:R-:W-:Y:S01]  /*12720*/  PRMT R11, R3, 0x7610, R11 ;  /* 0x00007610030b7816 */ /* 0x001fe2000000000b */
[----:B------:R-:W-:Y:S01]  /*12730*/  FMUL R3, R195, R2 ;  /* 0x00000002c3037220 */ /* 0x000fe20000400000 */
[C---:B------:R-:W-:Y:S01]  /*12740*/  ISETP.GT.AND P5, PT, R0.reuse, 0x99, P3 ;  /* 0x000000990000780c */ /* 0x040fe20001fa4270 */
[----:B------:R0:W-:Y:S01]  /*12750*/  @P1 STG.E.U16 desc[UR36][R6.64+0x122], R10 ;  /* 0x0001220a06001986 */ /* 0x0001e2000c101524 */
[----:B------:R-:W-:Y:S02]  /*12760*/  ISETP.GT.AND P1, PT, R0, 0x98, P2 ;  /* 0x000000980000780c */ /* 0x000fe40001724270 */
[----:B------:R-:W-:-:S02]  /*12770*/  F2FP.BF16.F32.PACK_AB R9, RZ, R9 ;  /* 0x00000009ff09723e */ /* 0x000fc400000010ff */
[----:B-1----:R-:W-:Y:S02]  /*12780*/  PRMT R12, R8, 0x7610, R12 ;  /* 0x00007610080c7816 */ /* 0x002fe4000000000c */
[----:B------:R-:W-:Y:S01]  /*12790*/  F2FP.BF16.F32.PACK_AB R8, RZ, R3 ;  /* 0x00000003ff08723e */ /* 0x000fe200000010ff */
[-C--:B------:R-:W-:Y:S01]  /*127a0*/  FMUL R3, R194, R2.reuse ;  /* 0x00000002c2037220 */ /* 0x080fe20000400000 */
[C---:B------:R-:W-:Y:S01]  /*127b0*/  ISETP.GT.AND P0, PT, R0.reuse, 0x99, P2 ;  /* 0x000000990000780c */ /* 0x040fe20001704270 */
[----:B------:R1:W-:Y:S01]  /*127c0*/  @P4 STG.E.U16 desc[UR36][R4.64+0x130], R11 ;  /* 0x0001300b04004986 */ /* 0x0003e2000c101524 */
[----:B------:R-:W-:Y:S02]  /*127d0*/  ISETP.GT.AND P4, PT, R0, 0xa0, P3 ;  /* 0x000000a00000780c */ /* 0x000fe40001f84270 */
[----:B------:R-:W-:Y:S02]  /*127e0*/  PRMT R13, R9, 0x7610, R13 ;  /* 0x00007610090d7816 */ /* 0x000fe4000000000d */
[----:B------:R-:W-:Y:S01]  /*127f0*/  F2FP.BF16.F32.PACK_AB R9, RZ, R3 ;  /* 0x00000003ff09723e */ /* 0x000fe200000010ff */
[-C--:B------:R-:W-:Y:S01]  /*12800*/  FMUL R3, R192, R2.reuse ;  /* 0x00000002c0037220 */ /* 0x080fe20000400000 */
[----:B------:R-:W-:Y:S01]  /*12810*/  PRMT R14, R8, 0x7610, R14 ;  /* 0x00007610080e7816 */ /* 0x000fe2000000000e */
[----:B------:R-:W-:Y:S01]  /*12820*/  FMUL R8, R193, R2 ;  /* 0x00000002c1087220 */ /* 0x000fe20000400000 */
[----:B------:R2:W-:Y:S01]  /*12830*/  @P5 STG.E.U16 desc[UR36][R4.64+0x132], R12 ;  /* 0x0001320c04005986 */ /* 0x0005e2000c101524 */
[----:B------:R-:W-:-:S02]  /*12840*/  ISETP.GT.AND P5, PT, R0, 0xa1, P3 ;  /* 0x000000a10000780c */ /* 0x000fc40001fa4270 */
[----:B------:R-:W-:Y:S01]  /*12850*/  F2FP.BF16.F32.PACK_AB R3, RZ, R3 ;  /* 0x00000003ff03723e */ /* 0x000fe200000010ff */
[----:B------:R-:W-:Y:S01]  /*12860*/  @P1 STG.E.U16 desc[UR36][R6.64+0x130], R13 ;  /* 0x0001300d06001986 */ /* 0x000fe2000c101524 */
[----:B0-----:R-:W-:Y:S01]  /*12870*/  F2FP.BF16.F32.PACK_AB R10, RZ, R8 ;  /* 0x00000008ff0a723e */ /* 0x001fe200000010ff */
[-C--:B------:R-:W-:Y:S01]  /*12880*/  FMUL R8, R191, R2.reuse ;  /* 0x00000002bf087220 */ /* 0x080fe20000400000 */
[----:B-1----:R-:W-:Y:S01]  /*12890*/  PRMT R11, R3, 0x7610, R11 ;  /* 0x00007610030b7816 */ /* 0x002fe2000000000b */
[----:B------:R-:W-:Y:S01]  /*128a0*/  @P0 STG.E.U16 desc[UR36][R6.64+0x132], R14 ;  /* 0x0001320e06000986 */ /* 0x000fe2000c101524 */
[----:B------:R-:W-:Y:S01]  /*128b0*/  ISETP.GT.AND P0, PT, R0, 0xa0, P2 ;  /* 0x000000a00000780c */ /* 0x000fe20001704270 */
[----:B------:R-:W-:Y:S01]  /*128c0*/  FMUL R3, R190, R2 ;  /* 0x00000002be037220 */ /* 0x000fe20000400000 */
[C---:B------:R-:W-:Y:S01]  /*128d0*/  ISETP.GT.AND P1, PT, R0.reuse, 0xa1, P2 ;  /* 0x000000a10000780c */ /* 0x040fe20001724270 */
[----:B------:R0:W-:Y:S01]  /*128e0*/  @P4 STG.E.U16 desc[UR36][R4.64+0x140], R9 ;  /* 0x0001400904004986 */ /* 0x0001e2000c101524 */
[----:B------:R-:W-:-:S02]  /*128f0*/  ISETP.GT.AND P4, PT, R0, 0xa8, P3 ;  /* 0x000000a80000780c */ /* 0x000fc40001f84270 */
[----:B------:R-:W-:Y:S01]  /*12900*/  F2FP.BF16.F32.PACK_AB R8, RZ, R8 ;  /* 0x00000008ff08723e */ /* 0x000fe200000010ff */
[----:B------:R1:W-:Y:S03]  /*12910*/  @P5 STG.E.U16 desc[UR36][R4.64+0x142], R10 ;  /* 0x0001420a04005986 */ /* 0x0003e6000c101524 */
[----:B--2---:R-:W-:Y:S02]  /*12920*/  PRMT R12, R8, 0x7610, R12 ;  /* 0x00007610080c7816 */ /* 0x004fe4000000000c */
[----:B0-----:R-:W-:Y:S01]  /*12930*/  F2FP.BF16.F32.PACK_AB R9, RZ, R3 ;  /* 0x00000003ff09723e */ /* 0x001fe200000010ff */
[-C--:B------:R-:W-:Y:S01]  /*12940*/  FMUL R3, R189, R2.reuse ;  /* 0x00000002bd037220 */ /* 0x080fe20000400000 */
[-C--:B------:R-:W-:Y:S02]  /*12950*/  FMUL R8, R188, R2.reuse ;  /* 0x00000002bc087220 */ /* 0x080fe40000400000 */
[----:B-1----:R-:W-:Y:S01]  /*12960*/  PRMT R10, R9, 0x7610, R10 ;  /* 0x00007610090a7816 */ /* 0x002fe2000000000a */
[----:B------:R0:W-:Y:S01]  /*12970*/  @P0 STG.E.U16 desc[UR36][R6.64+0x140], R11 ;  /* 0x0001400b06000986 */ /* 0x0001e2000c101524 */
[----:B------:R-:W-:Y:S01]  /*12980*/  F2FP.BF16.F32.PACK_AB R3, RZ, R3 ;  /* 0x00000003ff03723e */ /* 0x000fe200000010ff */
[----:B------:R-:W-:Y:S01]  /*12990*/  FMUL R9, R187, R2 ;  /* 0x00000002bb097220 */ /* 0x000fe20000400000 */
[C---:B------:R-:W-:Y:S01]  /*129a0*/  ISETP.GT.AND P5, PT, R0.reuse, 0xa9, P3 ;  /* 0x000000a90000780c */ /* 0x040fe20001fa4270 */
[----:B------:R1:W-:Y:S01]  /*129b0*/  @P1 STG.E.U16 desc[UR36][R6.64+0x142], R12 ;  /* 0x0001420c06001986 */ /* 0x0003e2000c101524 */
[----:B------:R-:W-:-:S03]  /*129c0*/  ISETP.GT.AND P1, PT, R0, 0xa8, P2 ;  /* 0x000000a80000780c */ /* 0x000fc60001724270 */
[----:B------:R-:W-:Y:S01]  /*129d0*/  @P4 STG.E.U16 desc[UR36][R4.64+0x150], R10 ;  /* 0x0001500a04004986 */ /* 0x000fe2000c101524 */
[----:B------:R-:W-:Y:S02]  /*129e0*/  ISETP.GT.AND P4, PT, R0, 0xa9, P2 ;  /* 0x000000a90000780c */ /* 0x000fe40001784270 */
[----:B------:R-:W-:Y:S02]  /*129f0*/  F2FP.BF16.F32.PACK_AB R8, RZ, R8 ;  /* 0x00000008ff08723e */ /* 0x000fe400000010ff */
[----:B0-----:R-:W-:Y:S01]  /*12a00*/  PRMT R11, R3, 0x7610, R11 ;  /* 0x00007610030b7816 */ /* 0x001fe2000000000b */
[-C--:B------:R-:W-:Y:S01]  /*12a10*/  FMUL R3, R186, R2.reuse ;  /* 0x00000002ba037220 */ /* 0x080fe20000400000 */
[----:B------:R-:W-:Y:S02]  /*12a20*/  F2FP.BF16.F32.PACK_AB R9, RZ, R9 ;  /* 0x00000009ff09723e */ /* 0x000fe400000010ff */
[----:B-1----:R-:W-:Y:S02]  /*12a30*/  PRMT R12, R8, 0x7610, R12 ;  /* 0x00007610080c7816 */ /* 0x002fe4000000000c */
[----:B------:R-:W-:Y:S01]  /*12a40*/  F2FP.BF16.F32.PACK_AB R8, RZ, R3 ;  /* 0x00000003ff08723e */ /* 0x000fe200000010ff */
[----:B------:R-:W-:Y:S01]  /*12a50*/  FMUL R3, R185, R2 ;  /* 0x00000002b9037220 */ /* 0x000fe20000400000 */
[----:B------:R-:W-:Y:S01]  /*12a60*/  PRMT R13, R9, 0x7610, R13 ;  /* 0x00007610090d7816 */ /* 0x000fe2000000000d */
[----:B------:R0:W-:Y:S01]  /*12a70*/  @P5 STG.E.U16 desc[UR36][R4.64+0x152], R11 ;  /* 0x0001520b04005986 */ /* 0x0001e2000c101524 */
[----:B------:R-:W-:-:S02]  /*12a80*/  ISETP.GT.AND P0, PT, R0, 0xb0, P3 ;  /* 0x000000b00000780c */ /* 0x000fc40001f04270 */
        /* <DEDUP_REMOVED lines=26> */
[----:B------:R-:W-:Y:S02]  /*12c30*/  ISETP.GT.AND P1, PT, R0, 0xb8, P2 ;  /* 0x000000b80000780c */ /* 0x000fe40001724270 */
[----:B------:R-:W-:Y:S02]  /*12c40*/  F2FP.BF16.F32.PACK_AB R8, RZ, R8 ;  /* 0x00000008ff08723e */ /* 0x000fe400000010ff */
[----:B0-----:R-:W-:Y:S01]  /*12c50*/  PRMT R10, R9, 0x7610, R10 ;  /* 0x00007610090a7816 */ /* 0x001fe2000000000a */
[-C--:B------:R-:W-:Y:S01]  /*12c60*/  FMUL R9, R178, R2.reuse ;  /* 0x00000002b2097220 */ /* 0x080fe20000400000 */
[----:B-1----:R-:W-:Y:S01]  /*12c70*/  PRMT R11, R3, 0x7610, R11 ;  /* 0x00007610030b7816 */ /* 0x002fe2000000000b */
[----:B------:R-:W-:Y:S01]  /*12c80*/  FMUL R3, R177, R2 ;  /* 0x00000002b1037220 */ /* 0x000fe20000400000 */
[----:B------:R0:W-:Y:S02]  /*12c90*/  @P5 STG.E.U16 desc[UR36][R4.64+0x170], R12 ;  /* 0x0001700c04005986 */ /* 0x0001e4000c101524 */
[----:B------:R-:W-:-:S02]  /*12ca0*/  F2FP.BF16.F32.PACK_AB R9, RZ, R9 ;  /* 0x00000009ff09723e */ /* 0x000fc400000010ff */
[C---:B------:R-:W-:Y:S02]  /*12cb0*/  ISETP.GT.AND P4, PT, R0.reuse, 0xb9, P2 ;  /* 0x000000b90000780c */ /* 0x040fe40001784270 */
[----:B------:R-:W-:Y:S02]  /*12cc0*/  ISETP.GT.AND P5, PT, R0, 0xc0, P3 ;  /* 0x000000c00000780c */ /* 0x000fe40001fa4270 */
[----:B0-----:R-:W-:Y:S02]  /*12cd0*/  PRMT R12, R8, 0x7610, R12 ;  /* 0x00007610080c7816 */ /* 0x001fe4000000000c */
[----:B------:R-:W-:Y:S01]  /*12ce0*/  F2FP.BF16.F32.PACK_AB R8, RZ, R3 ;  /* 0x00000003ff08723e */ /* 0x000fe200000010ff */
[----:B------:R-:W-:Y:S01]  /*12cf0*/  FMUL R3, R176, R2 ;  /* 0x00000002b0037220 */ /* 0x000fe20000400000 */
[----:B------:R-:W-:Y:S01]  /*12d00*/  PRMT R13, R9, 0x7610, R13 ;  /* 0x00007610090d7816 */ /* 0x000fe2000000000d */
[----:B------:R0:W-:Y:S01]  /*12d10*/  @P6 STG.E.U16 desc[UR36][R4.64+0x172], R10 ;  /* 0x0001720a04006986 */ /* 0x0001e2000c101524 */
[----:B------:R-:W-:-:S02]  /*12d20*/  ISETP.GT.AND P0, PT, R0, 0xc1, P3 ;  /* 0x000000c10000780c */ /* 0x000fc40001f04270 */
[----:B------:R-:W-:Y:S01]  /*12d30*/  F2FP.BF16.F32.PACK_AB R9, RZ, R3 ;  /* 0x00000003ff09723e */ /* 0x000fe200000010ff */
[----:B------:R1:W-:Y:S01]  /*12d40*/  @P1 STG.E.U16 desc[UR36][R6.64+0x170], R11 ;  /* 0x0001700b06001986 */ /* 0x0003e2000c101524 */
[-C--:B------:R-:W-:Y:S01]  /*12d50*/  FMUL R3, R174, R2.reuse ;  /* 0x00000002ae037220 */ /* 0x080fe20000400000 */
[----:B------:R-:W-:Y:S02]  /*12d60*/  ISETP.GT.AND P1, PT, R0, 0xc0, P2 ;  /* 0x000000c00000780c */ /* 0x000fe40001724270 */
        /* <DEDUP_REMOVED lines=40> */
[C---:B------:R-:W-:Y:S01]  /*12ff0*/  ISETP.GT.AND P0, PT, R0.reuse, 0xd0, P2 ;  /* 0x000000d00000780c */ /* 0x040fe20001704270 */
        /* <DEDUP_REMOVED lines=11> */
[----:B------:R-:W-:Y:S01]  /*130b0*/  ISETP.GT.AND P5, PT, R0, 0xd9, P3 ;  /* 0x000000d90000780c */ /* 0x000fe20001fa4270 */
[----:B------:R-:W-:Y:S01]  /*130c0*/  FMUL R8, R164, R2 ;  /* 0x00000002a4087220 */ /* 0x000fe20000400000 */
[----:B------:R-:W-:Y:S01]  /*130d0*/  @P0 STG.E.U16 desc[UR36][R6.64+0x1a0], R14 ;  /* 0x0001a00e06000986 */ /* 0x000fe2000c101524 */
[----:B------:R-:W-:-:S03]  /*130e0*/  ISETP.GT.AND P0, PT, R0, 0xd8, P2 ;  /* 0x000000d80000780c */ /* 0x000fc60001704270 */
[----:B------:R0:W-:Y:S01]  /*130f0*/  @P1 STG.E.U16 desc[UR36][R6.64+0x1a2], R9 ;  /* 0x0001a20906001986 */ /* 0x0001e2000c101524 */
[----:B------:R-:W-:Y:S02]  /*13100*/  F2FP.BF16.F32.PACK_AB R8, RZ, R8 ;  /* 0x00000008ff08723e */ /* 0x000fe400000010ff */
[----:B------:R-:W-:Y:S02]  /*13110*/  ISETP.GT.AND P1, PT, R0, 0xd9, P2 ;  /* 0x000000d90000780c */ /* 0x000fe40001724270 */
        /* <DEDUP_REMOVED lines=16> */
[----:B------:R1:W-:Y:S01]  /*13220*/  @P1 STG.E.U16 desc[UR36][R6.64+0x1b2], R10 ;  /* 0x0001b20a06001986 */ /* 0x0003e2000c101524 */
[C---:B------:R-:W-:Y:S02]  /*13230*/  ISETP.GT.AND P1, PT, R0.reuse, 0xe0, P2 ;  /* 0x000000e00000780c */ /* 0x040fe40001724270 */
[----:B------:R-:W-:Y:S02]  /*13240*/  ISETP.GT.AND P0, PT, R0, 0xe1, P2 ;  /* 0x000000e10000780c */ /* 0x000fe40001704270 */
[----:B0-----:R-:W-:Y:S02]  /*13250*/  PRMT R12, R8, 0x7610, R12 ;  /* 0x00007610080c7816 */ /* 0x001fe4000000000c */
[----:B------:R-:W-:Y:S01]  /*13260*/  F2FP.BF16.F32.PACK_AB R8, RZ, R3 ;  /* 0x00000003ff08723e */ /* 0x000fe200000010ff */
[----:B------:R-:W-:Y:S01]  /*13270*/  FMUL R3, R157, R2 ;  /* 0x000000029d037220 */ /* 0x000fe20000400000 */
[----:B------:R0:W-:Y:S01]  /*13280*/  @P4 STG.E.U16 desc[UR36][R4.64+0x1c0], R11 ;  /* 0x0001c00b04004986 */ /* 0x0001e2000c101524 */
[----:B-1----:R-:W-:-:S02]  /*13290*/  PRMT R10, R9, 0x7610, R10 ;  /* 0x00007610090a7816 */ /* 0x002fc4000000000a */
[----:B------:R-:W-:Y:S01]  /*132a0*/  PRMT R13, R8, 0x7610, R13 ;  /* 0x00007610080d7816 */ /* 0x000fe2000000000d */
[----:B------:R-:W-:Y:S01]  /*132b0*/  @P5 STG.E.U16 desc[UR36][R4.64+0x1c2], R12 ;  /* 0x0001c20c04005986 */ /* 0x000fe2000c101524 */
[-C--:B------:R-:W-:Y:S01]  /*132c0*/  FMUL R8, R156, R2.reuse ;  /* 0x000000029c087220 */ /* 0x080fe20000400000 */
[C---:B------:R-:W-:Y:S02]  /*132d0*/  ISETP.GT.AND P4, PT, R0.reuse, 0xe8, P3 ;  /* 0x000000e80000780c */ /* 0x040fe40001f84270 */
[----:B------:R-:W-:Y:S01]  /*132e0*/  F2FP.BF16.F32.PACK_AB R9, RZ, R3 ;  /* 0x00000003ff09723e */ /* 0x000fe200000010ff */
[----:B------:R-:W-:Y:S01]  /*132f0*/  FMUL R3, R155, R2 ;  /* 0x000000029b037220 */ /* 0x000fe20000400000 */
[C---:B------:R-:W-:Y:S02]  /*13300*/  ISETP.GT.AND P5, PT, R0.reuse, 0xe9, P3 ;  /* 0x000000e90000780c */ /* 0x040fe40001fa4270 */
[----:B------:R-:W-:Y:S02]  /*13310*/  ISETP.GT.AND P6, PT, R0, 0xe8, P2 ;  /* 0x000000e80000780c */ /* 0x000fe400017c4270 */
[----:B------:R-:W-:Y:S01]  /*13320*/  F2FP.BF16.F32.PACK_AB R8, RZ, R8 ;  /* 0x00000008ff08723e */ /* 0x000fe200000010ff */
[----:B------:R1:W-:Y:S01]  /*13330*/  @P1 STG.E.U16 desc[UR36][R6.64+0x1c0], R10 ;  /* 0x0001c00a06001986 */ /* 0x0003e2000c101524 */
[----:B------:R-:W-:-:S02]  /*13340*/  F2FP.BF16.F32.PACK_AB R3, RZ, R3 ;  /* 0x00000003ff03723e */ /* 0x000fc400000010ff */
[C---:B------:R-:W-:Y:S01]  /*13350*/  ISETP.GT.AND P1, PT, R17.reuse, 0x80, PT ;  /* 0x000000801100780c */ /* 0x040fe20003f24270 */
[----:B------:R2:W-:Y:S01]  /*13360*/  @P0 STG.E.U16 desc[UR36][R6.64+0x1c2], R13 ;  /* 0x0001c20d06000986 */ /* 0x0005e2000c101524 */
[----:B------:R-:W-:Y:S02]  /*13370*/  ISETP.GT.AND P0, PT, R17, 0x88, PT ;  /* 0x000000881100780c */ /* 0x000fe40003f04270 */
[----:B0-----:R-:W-:Y:S02]  /*13380*/  PRMT R11, R8, 0x7610, R11 ;  /* 0x00007610080b7816 */ /* 0x001fe4000000000b */
[----:B------:R-:W-:Y:S02]  /*13390*/  PRMT R17, R3, 0x7610, R17 ;  /* 0x0000761003117816 */ /* 0x000fe40000000011 */
[----:B-1----:R-:W-:Y:S01]  /*133a0*/  PRMT R10, R9, 0x7610, R10 ;  /* 0x00007610090a7816 */ /* 0x002fe2000000000a */
[----:B------:R-:W-:-:S04]  /*133b0*/  FMUL R3, R154, R2 ;  /* 0x000000029a037220 */ /* 0x000fc80000400000 */
[----:B------:R-:W-:Y:S01]  /*133c0*/  @P4 STG.E.U16 desc[UR36][R4.64+0x1d0], R10 ;  /* 0x0001d00a04004986 */ /* 0x000fe2000c101524 */
[----:B------:R-:W-:-:S03]  /*133d0*/  ISETP.GT.AND P4, PT, R0, 0xe9, P2 ;  /* 0x000000e90000780c */ /* 0x000fc60001784270 */
[----:B------:R0:W-:Y:S01]  /*133e0*/  @P5 STG.E.U16 desc[UR36][R4.64+0x1d2], R11 ;  /* 0x0001d20b04005986 */ /* 0x0001e2000c101524 */
[----:B------:R-:W-:-:S03]  /*133f0*/  ISETP.GT.AND P5, PT, R0, 0xf0, P3 ;  /* 0x000000f00000780c */ /* 0x000fc60001fa4270 */
[----:B------:R-:W-:Y:S01]  /*13400*/  @P6 STG.E.U16 desc[UR36][R6.64+0x1d0], R17 ;  /* 0x0001d01106006986 */ /* 0x000fe2000c101524 */
[----:B------:R-:W-:Y:S01]  /*13410*/  ISETP.GT.AND P6, PT, R0, 0xf1, P3 ;  /* 0x000000f10000780c */ /* 0x000fe20001fc4270 */
[-C--:B------:R-:W-:Y:S01]  /*13420*/  FMUL R8, R153, R2.reuse ;  /* 0x0000000299087220 */ /* 0x080fe20000400000 */
[----:B------:R-:W-:Y:S01]  /*13430*/  FMUL R9, R152, R2 ;  /* 0x0000000298097220 */ /* 0x000fe20000400000 */
[----:B--2---:R-:W-:-:S03]  /*13440*/  F2FP.BF16.F32.PACK_AB R13, RZ, R3 ;  /* 0x00000003ff0d723e */ /* 0x004fc600000010ff */
[----:B------:R-:W-:Y:S02]  /*13450*/  F2FP.BF16.F32.PACK_AB R14, RZ, R8 ;  /* 0x00000008ff0e723e */ /* 0x000fe400000010ff */
[----:B------:R-:W-:Y:S01]  /*13460*/  F2FP.BF16.F32.PACK_AB R15, RZ, R9 ;  /* 0x00000009ff0f723e */ /* 0x000fe200000010ff */
[----:B------:R-:W-:Y:S01]  /*13470*/  @P4 STG.E.U16 desc[UR36][R6.64+0x1d2], R13 ;  /* 0x0001d20d06004986 */ /* 0x000fe2000c101524 */
[----:B------:R-:W-:-:S03]  /*13480*/  ISETP.GT.AND P4, PT, R0, 0xf1, P2 ;  /* 0x000000f10000780c */ /* 0x000fc60001784270 */
[----:B------:R-:W-:Y:S04]  /*13490*/  @P5 STG.E.U16 desc[UR36][R4.64+0x1e0], R14 ;  /* 0x0001e00e04005986 */ /* 0x000fe8000c101524 */
[----:B------:R-:W-:Y:S01]  /*134a0*/  @P6 STG.E.U16 desc[UR36][R4.64+0x1e2], R15 ;  /* 0x0001e20f04006986 */ /* 0x000fe2000c101524 */
[----:B------:R-:W-:Y:S01]  /*134b0*/  ISETP.GT.AND P6, PT, R0, 0xf0, P2 ;  /* 0x000000f00000780c */ /* 0x000fe200017c4270 */
[-C--:B0-----:R-:W-:Y:S01]  /*134c0*/  FMUL R11, R23, R2.reuse ;  /* 0x00000002170b7220 */ /* 0x081fe20000400000 */
[----:B------:R-:W-:-:S04]  /*134d0*/  FMUL R12, R22, R2 ;  /* 0x00000002160c7220 */ /* 0x000fc80000400000 */
[----:B------:R-:W-:Y:S02]  /*134e0*/  F2FP.BF16.F32.PACK_AB R11, RZ, R11 ;  /* 0x0000000bff0b723e */ /* 0x000fe400000010ff */
[----:B------:R-:W-:Y:S02]  /*134f0*/  F2FP.BF16.F32.PACK_AB R12, RZ, R12 ;  /* 0x0000000cff0c723e */ /* 0x000fe400000010ff */
[C---:B------:R-:W-:Y:S02]  /*13500*/  ISETP.GT.AND P5, PT, R0.reuse, 0xf8, P3 ;  /* 0x000000f80000780c */ /* 0x040fe40001fa4270 */
[----:B------:R-:W-:Y:S01]  /*13510*/  ISETP.GT.AND P3, PT, R0, 0xf9, P3 ;  /* 0x000000f90000780c */ /* 0x000fe20001f64270 */
[----:B------:R-:W-:Y:S01]  /*13520*/  @P6 STG.E.U16 desc[UR36][R6.64+0x1e0], R11 ;  /* 0x0001e00b06006986 */ /* 0x000fe2000c101524 */
[----:B------:R-:W-:-:S03]  /*13530*/  FMUL R10, R21, R2 ;  /* 0x00000002150a7220 */ /* 0x000fc60000400000 */
[----:B------:R0:W-:Y:S01]  /*13540*/  @P4 STG.E.U16 desc[UR36][R6.64+0x1e2], R12 ;  /* 0x0001e20c06004986 */ /* 0x0001e2000c101524 */
[----:B------:R-:W-:Y:S01]  /*13550*/  ISETP.GT.AND P4, PT, R0, 0xf8, P2 ;  /* 0x000000f80000780c */ /* 0x000fe20001784270 */
[-C--:B------:R-:W-:Y:S01]  /*13560*/  FMUL R9, R20, R2.reuse ;  /* 0x0000000214097220 */ /* 0x080fe20000400000 */
[-C--:B------:R-:W-:Y:S01]  /*13570*/  FMUL R8, R18, R2.reuse ;  /* 0x0000000212087220 */ /* 0x080fe20000400000 */
[----:B------:R-:W-:Y:S01]  /*13580*/  FMUL R3, R19, R2 ;  /* 0x0000000213037220 */ /* 0x000fe20000400000 */
[----:B------:R-:W-:Y:S02]  /*13590*/  F2FP.BF16.F32.PACK_AB R10, RZ, R10 ;  /* 0x0000000aff0a723e */ /* 0x000fe400000010ff */
[----:B------:R-:W-:Y:S02]  /*135a0*/  ISETP.GT.AND P2, PT, R0, 0xf9, P2 ;  /* 0x000000f90000780c */ /* 0x000fe40001744270 */
[----:B------:R-:W-:Y:S02]  /*135b0*/  F2FP.BF16.F32.PACK_AB R9, RZ, R9 ;  /* 0x00000009ff09723e */ /* 0x000fe400000010ff */
[----:B------:R-:W-:-:S02]  /*135c0*/  F2FP.BF16.F32.PACK_AB R8, RZ, R8 ;  /* 0x00000008ff08723e */ /* 0x000fc400000010ff */
[----:B------:R-:W-:Y:S01]  /*135d0*/  F2FP.BF16.F32.PACK_AB R3, RZ, R3 ;  /* 0x00000003ff03723e */ /* 0x000fe200000010ff */
[----:B------:R-:W-:Y:S01]  /*135e0*/  @P5 STG.E.U16 desc[UR36][R4.64+0x1f0], R10 ;  /* 0x0001f00a04005986 */ /* 0x000fe2000c101524 */
[----:B0-----:R-:W-:Y:S01]  /*135f0*/  PRMT R12, R8, 0x7610, R12 ;  /* 0x00007610080c7816 */ /* 0x001fe2000000000c */
[----:B------:R-:W-:Y:S01]  /*13600*/  @P4 IMAD.MOV.U32 R8, RZ, RZ, R6 ;  /* 0x000000ffff084224 */ /* 0x000fe200078e0006 */
[----:B------:R-:W-:Y:S01]  /*13610*/  PRMT R11, R3, 0x7610, R11 ;  /* 0x00007610030b7816 */ /* 0x000fe2000000000b */
[----:B------:R0:W-:Y:S01]  /*13620*/  @P3 STG.E.U16 desc[UR36][R4.64+0x1f2], R9 ;  /* 0x0001f20904003986 */ /* 0x0001e2000c101524 */
[----:B------:R-:W-:Y:S02]  /*13630*/  USHF.L.U32 UR12, UR8, 0x8, URZ ;  /* 0x00000008080c7899 */ /* 0x000fe4000800063f */
[----:B------:R-:W-:Y:S01]  /*13640*/  USHF.L.U64.HI UR11, UR8, 0x8, UR9 ;  /* 0x00000008080b7899 */ /* 0x000fe20008010209 */
[----:B0-----:R-:W-:-:S03]  /*13650*/  @P4 IMAD.MOV.U32 R9, RZ, RZ, R7 ;  /* 0x000000ffff094224 */ /* 0x001fc600078e0007 */
[----:B------:R-:W-:Y:S02]  /*13660*/  IMAD.U32 R3, RZ, RZ, UR12 ;  /* 0x0000000cff037e24 */ /* 0x000fe4000f8e00ff */
[----:B------:R0:W-:Y:S01]  /*13670*/  @P4 STG.E.U16 desc[UR36][R8.64+0x1f0], R11 ;  /* 0x0001f00b08004986 */ /* 0x0001e2000c101524 */
[C---:B------:R-:W-:Y:S02]  /*13680*/  ISETP.GT.AND P3, PT, R0.reuse, RZ, P1 ;  /* 0x000000ff0000720c */ /* 0x040fe40000f64270 */
[----:B------:R-:W-:Y:S01]  /*13690*/  ISETP.GT.AND P4, PT, R0, 0x1, P1 ;  /* 0x000000010000780c */ /* 0x000fe20000f84270 */
[-C--:B------:R-:W-:Y:S01]  /*136a0*/  FMUL R24, R24, R2.reuse ;  /* 0x0000000218187220 */ /* 0x080fe20000400000 */
[----:B------:R-:W-:Y:S01]  /*136b0*/  FMUL R25, R25, R2 ;  /* 0x0000000219197220 */ /* 0x000fe20000400000 */
[----:B0-----:R-:W-:Y:S01]  /*136c0*/  @P2 IMAD.MOV.U32 R8, RZ, RZ, R6 ;  /* 0x000000ffff082224 */ /* 0x001fe200078e0006 */
[----:B------:R-:W-:Y:S01]  /*136d0*/  @P2 MOV R9, R7 ;  /* 0x0000000700092202 */ /* 0x000fe20000000f00 */
[----:B------:R-:W-:-:S04]  /*136e0*/  IMAD.U32 R7, RZ, RZ, UR11 ;  /* 0x0000000bff077e24 */ /* 0x000fc8000f8e00ff */
[----:B------:R0:W-:Y:S01]  /*136f0*/  @P2 STG.E.U16 desc[UR36][R8.64+0x1f2], R12 ;  /* 0x0001f20c08002986 */ /* 0x0001e2000c101524 */
[C---:B------:R-:W-:Y:S02]  /*13700*/  IADD3 R6, P2, P6, R4.reuse, UR5, R3 ;  /* 0x0000000504067c10 */ /* 0x040fe4000fe5e003 */
[----:B------:R-:W-:Y:S02]  /*13710*/  IADD3 R4, P5, R4, UR12, RZ ;  /* 0x0000000c04047c10 */ /* 0x000fe4000ffbe0ff */
[C---:B------:R-:W-:Y:S02]  /*13720*/  IADD3.X R7, R5.reuse, UR4, R7, P2, P6 ;  /* 0x0000000405077c10 */ /* 0x040fe400097ec407 */
[----:B------:R-:W-:Y:S02]  /*13730*/  F2FP.BF16.F32.PACK_AB R24, RZ, R24 ;  /* 0x00000018ff18723e */ /* 0x000fe400000010ff */
[----:B------:R-:W-:Y:S02]  /*13740*/  IADD3.X R5, R5, UR11, RZ, P5, !PT ;  /* 0x0000000b05057c10 */ /* 0x000fe4000affe4ff */
[----:B------:R-:W-:-:S02]  /*13750*/  F2FP.BF16.F32.PACK_AB R25, RZ, R25 ;  /* 0x00000019ff19723e */ /* 0x000fc400000010ff */
[C---:B------:R-:W-:Y:S01]  /*13760*/  ISETP.GT.AND P2, PT, R0.reuse, RZ, P0 ;  /* 0x000000ff0000720c */ /* 0x040fe20000744270 */
[----:B------:R-:W-:Y:S01]  /*13770*/  @P3 STG.E.U16 desc[UR36][R4.64], R24 ;  /* 0x0000001804003986 */ /* 0x000fe2000c101524 */
[----:B------:R-:W-:Y:S01]  /*13780*/  ISETP.GT.AND P3, PT, R0, 0x1, P0 ;  /* 0x000000010000780c */ /* 0x000fe20000764270 */
[-C--:B------:R-:W-:Y:S02]  /*13790*/  FMUL R26, R26, R2.reuse ;  /* 0x000000021a1a7220 */ /* 0x080fe40000400000 */
[----:B------:R-:W-:Y:S01]  /*137a0*/  @P4 STG.E.U16 desc[UR36][R4.64+0x2], R25 ;  /* 0x0000021904004986 */ /* 0x000fe2000c101524 */
[----:B------:R-:W-:Y:S01]  /*137b0*/  ISETP.GT.AND P4, PT, R0, 0x8, P1 ;  /* 0x000000080000780c */ /* 0x000fe20000f84270 */
[-C--:B------:R-:W-:Y:S01]  /*137c0*/  FMUL R27, R27, R2.reuse ;  /* 0x000000021b1b7220 */ /* 0x080fe20000400000 */
[----:B0-----:R-:W-:Y:S01]  /*137d0*/  IADD3 R8, P5, R4, UR5, RZ ;  /* 0x0000000504087c10 */ /* 0x001fe2000ffbe0ff */
[----:B------:R-:W-:Y:S01]  /*137e0*/  FMUL R28, R28, R2 ;  /* 0x000000021c1c7220 */ /* 0x000fe20000400000 */
[----:B------:R-:W-:-:S02]  /*137f0*/  F2FP.BF16.F32.PACK_AB R26, RZ, R26 ;  /* 0x0000001aff1a723e */ /* 0x000fc400000010ff */
[----:B------:R-:W-:Y:S02]  /*13800*/  IADD3.X R9, R5, UR4, RZ, P5, !PT ;  /* 0x0000000405097c10 */ /* 0x000fe4000affe4ff */
[----:B------:R-:W-:Y:S02]  /*13810*/  F2FP.BF16.F32.PACK_AB R27, RZ, R27 ;  /* 0x0000001bff1b723e */ /* 0x000fe400000010ff */
[----:B------:R-:W-:Y:S01]  /*13820*/  F2FP.BF16.F32.PACK_AB R28, RZ, R28 ;  /* 0x0000001cff1c723e */ /* 0x000fe200000010ff */
[----:B------:R-:W-:Y:S01]  /*13830*/  @P2 STG.E.U16 desc[UR36][R8.64], R26 ;  /* 0x0000001a08002986 */ /* 0x000fe2000c101524 */
[C---:B------:R-:W-:Y:S02]  /*13840*/  ISETP.GT.AND P5, PT, R0.reuse, 0x9, P1 ;  /* 0x000000090000780c */ /* 0x040fe40000fa4270 */
[C---:B------:R-:W-:Y:S01]  /*13850*/  ISETP.GT.AND P2, PT, R0.reuse, 0x8, P0 ;  /* 0x000000080000780c */ /* 0x040fe20000744270 */
[----:B------:R-:W-:Y:S01]  /*13860*/  @P3 STG.E.U16 desc[UR36][R8.64+0x2], R27 ;  /* 0x0000021b08003986 */ /* 0x000fe2000c101524 */
[-C--:B------:R-:W-:Y:S01]  /*13870*/  FMUL R29, R29, R2.reuse ;  /* 0x000000021d1d7220 */ /* 0x080fe20000400000 */
[----:B------:R-:W-:Y:S01]  /*13880*/  ISETP.GT.AND P3, PT, R0, 0x9, P0 ;  /* 0x000000090000780c */ /* 0x000fe20000764270 */
[-C--:B------:R-:W-:Y:S01]  /*13890*/  FMUL R30, R30, R2.reuse ;  /* 0x000000021e1e7220 */ /* 0x080fe20000400000 */
[----:B------:R-:W-:Y:S01]  /*138a0*/  @P4 STG.E.U16 desc[UR36][R4.64+0x10], R28 ;  /* 0x0000101c04004986 */ /* 0x000fe2000c101524 */
[----:B------:R-:W-:Y:S01]  /*138b0*/  ISETP.GT.AND P4, PT, R0, 0x10, P1 ;  /* 0x000000100000780c */ /* 0x000fe20000f84270 */
[-C--:B------:R-:W-:Y:S01]  /*138c0*/  FMUL R31, R31, R2.reuse ;  /* 0x000000021f1f7220 */ /* 0x080fe20000400000 */
[----:B------:R-:W-:Y:S01]  /*138d0*/  IADD3 R10, P6, R4, UR5, RZ ;  /* 0x00000005040a7c10 */ /* 0x000fe2000ffde0ff */
[----:B------:R-:W-:Y:S01]  /*138e0*/  FMUL R32, R32, R2 ;  /* 0x0000000220207220 */ /* 0x000fe20000400000 */
[----:B------:R-:W-:-:S02]  /*138f0*/  F2FP.BF16.F32.PACK_AB R29, RZ, R29 ;  /* 0x0000001dff1d723e */ /* 0x000fc400000010ff */
[----:B------:R-:W-:Y:S02]  /*13900*/  F2FP.BF16.F32.PACK_AB R30, RZ, R30 ;  /* 0x0000001eff1e723e */ /* 0x000fe400000010ff */
[----:B------:R-:W-:Y:S02]  /*13910*/  IADD3.X R11, R5, UR4, RZ, P6, !PT ;  /* 0x00000004050b7c10 */ /* 0x000fe4000b7fe4ff */
[----:B------:R-:W-:Y:S01]  /*13920*/  F2FP.BF16.F32.PACK_AB R31, RZ, R31 ;  /* 0x0000001fff1f723e */ /* 0x000fe200000010ff */
[----:B------:R-:W-:Y:S01]  /*13930*/  @P5 STG.E.U16 desc[UR36][R4.64+0x12], R29 ;  /* 0x0000121d04005986 */ /* 0x000fe2000c101524 */
[----:B------:R-:W-:Y:S02]  /*13940*/  F2FP.BF16.F32.PACK_AB R32, RZ, R32 ;  /* 0x00000020ff20723e */ /* 0x000fe400000010ff */
[C---:B------:R-:W-:Y:S01]  /*13950*/  ISETP.GT.AND P5, PT, R0.reuse, 0x11, P1 ;  /* 0x000000110000780c */ /* 0x040fe20000fa4270 */
[----:B------:R-:W-:Y:S01]  /*13960*/  @P2 STG.E.U16 desc[UR36][R10.64+0x10], R30 ;  /* 0x0000101e0a002986 */ /* 0x000fe2000c101524 */
[----:B------:R-:W-:Y:S01]  /*13970*/  ISETP.GT.AND P2, PT, R0, 0x10, P0 ;  /* 0x000000100000780c */ /* 0x000fe20000744270 */
[----:B------:R-:W-:-:S02]  /*13980*/  FMUL R33, R33, R2 ;  /* 0x0000000221217220 */ /* 0x000fc40000400000 */
[----:B------:R-:W-:Y:S01]  /*13990*/  @P3 STG.E.U16 desc[UR36][R6.64+0x12], R31 ;  /* 0x0000121f06003986 */ /* 0x000fe2000c101524 */
[----:B------:R-:W-:Y:S01]  /*139a0*/  ISETP.GT.AND P3, PT, R0, 0x11, P0 ;  /* 0x000000110000780c */ /* 0x000fe20000764270 */
[-C--:B------:R-:W-:Y:S02]  /*139b0*/  FMUL R34, R34, R2.reuse ;  /* 0x0000000222227220 */ /* 0x080fe40000400000 */
[----:B------:R-:W-:Y:S01]  /*139c0*/  @P4 STG.E.U16 desc[UR36][R4.64+0x20], R32 ;  /* 0x0000202004004986 */ /* 0x000fe2000c101524 */
[----:B------:R-:W-:Y:S01]  /*139d0*/  ISETP.GT.AND P4, PT, R0, 0x18, P1 ;  /* 0x000000180000780c */ /* 0x000fe20000f84270 */
[-C--:B------:R-:W-:Y:S01]  /*139e0*/  FMUL R35, R35, R2.reuse ;  /* 0x0000000223237220 */ /* 0x080fe20000400000 */
[----:B------:R-:W-:Y:S01]  /*139f0*/  FMUL R36, R36, R2 ;  /* 0x0000000224247220 */ /* 0x000fe20000400000 */
[----:B------:R-:W-:Y:S02]  /*13a00*/  F2FP.BF16.F32.PACK_AB R33, RZ, R33 ;  /* 0x00000021ff21723e */ /* 0x000fe400000010ff */
[----:B------:R-:W-:-:S02]  /*13a10*/  F2FP.BF16.F32.PACK_AB R34, RZ, R34 ;  /* 0x00000022ff22723e */ /* 0x000fc400000010ff */
[----:B------:R-:W-:Y:S01]  /*13a20*/  F2FP.BF16.F32.PACK_AB R35, RZ, R35 ;  /* 0x00000023ff23723e */ /* 0x000fe200000010ff */
[----:B------:R-:W-:Y:S01]  /*13a30*/  @P5 STG.E.U16 desc[UR36][R4.64+0x22], R33 ;  /* 0x0000222104005986 */ /* 0x000fe2000c101524 */
[----:B------:R-:W-:Y:S02]  /*13a40*/  F2FP.BF16.F32.PACK_AB R36, RZ, R36 ;  /* 0x00000024ff24723e */ /* 0x000fe400000010ff */
[C---:B------:R-:W-:Y:S01]  /*13a50*/  ISETP.GT.AND P5, PT, R0.reuse, 0x19, P1 ;  /* 0x000000190000780c */ /* 0x040fe20000fa4270 */
[----:B------:R-:W-:Y:S01]  /*13a60*/  @P2 STG.E.U16 desc[UR36][R6.64+0x20], R34 ;  /* 0x0000202206002986 */ /* 0x000fe2000c101524 */
[C---:B------:R-:W-:Y:S01]  /*13a70*/  ISETP.GT.AND P2, PT, R0.reuse, 0x18, P0 ;  /* 0x000000180000780c */ /* 0x040fe20000744270 */
[-C--:B------:R-:W-:Y:S02]  /*13a80*/  FMUL R37, R37, R2.reuse ;  /* 0x0000000225257220 */ /* 0x080fe40000400000 */
[----:B------:R-:W-:Y:S01]  /*13a90*/  @P3 STG.E.U16 desc[UR36][R6.64+0x22], R35 ;  /* 0x0000222306003986 */ /* 0x000fe2000c101524 */
[----:B------:R-:W-:Y:S01]  /*13aa0*/  ISETP.GT.AND P3, PT, R0, 0x19, P0 ;  /* 0x000000190000780c */ /* 0x000fe20000764270 */
[----:B------:R-:W-:-:S02]  /*13ab0*/  FMUL R38, R38, R2 ;  /* 0x0000000226267220 */ /* 0x000fc40000400000 */
[----:B------:R-:W-:Y:S01]  /*13ac0*/  @P4 STG.E.U16 desc[UR36][R4.64+0x30], R36 ;  /* 0x0000302404004986 */ /* 0x000fe2000c101524 */
[----:B------:R-:W-:Y:S01]  /*13ad0*/  ISETP.GT.AND P4, PT, R0, 0x20, P1 ;  /* 0x000000200000780c */ /* 0x000fe20000f84270 */
[-C--:B------:R-:W-:Y:S01]  /*13ae0*/  FMUL R39, R39, R2.reuse ;  /* 0x0000000227277220 */ /* 0x080fe20000400000 */
[----:B------:R-:W-:Y:S01]  /*13af0*/  FMUL R40, R40, R2 ;  /* 0x0000000228287220 */ /* 0x000fe20000400000 */
[----:B------:R-:W-:Y:S02]  /*13b00*/  F2FP.BF16.F32.PACK_AB R37, RZ, R37 ;  /* 0x00000025ff25723e */ /* 0x000fe400000010ff */
[----:B------:R-:W-:Y:S02]  /*13b10*/  F2FP.BF16.F32.PACK_AB R38, RZ, R38 ;  /* 0x00000026ff26723e */ /* 0x000fe400000010ff */
[----:B------:R-:W-:Y:S01]  /*13b20*/  F2FP.BF16.F32.PACK_AB R39, RZ, R39 ;  /* 0x00000027ff27723e */ /* 0x000fe200000010ff */
[----:B------:R-:W-:Y:S01]  /*13b30*/  @P5 STG.E.U16 desc[UR36][R4.64+0x32], R37 ;  /* 0x0000322504005986 */ /* 0x000fe2000c101524 */
[----:B------:R-:W-:-:S02]  /*13b40*/  F2FP.BF16.F32.PACK_AB R40, RZ, R40 ;  /* 0x00000028ff28723e */ /* 0x000fc400000010ff */
[C---:B------:R-:W-:Y:S01]  /*13b50*/  ISETP.GT.AND P5, PT, R0.reuse, 0x21, P1 ;  /* 0x000000210000780c */ /* 0x040fe20000fa4270 */
[----:B------:R-:W-:Y:S01]  /*13b60*/  @P2 STG.E.U16 desc[UR36][R6.64+0x30], R38 ;  /* 0x0000302606002986 */ /* 0x000fe2000c101524 */
[C---:B------:R-:W-:Y:S01]  /*13b70*/  ISETP.GT.AND P2, PT, R0.reuse, 0x20, P0 ;  /* 0x000000200000780c */ /* 0x040fe20000744270 */
[-C--:B------:R-:W-:Y:S02]  /*13b80*/  FMUL R41, R41, R2.reuse ;  /* 0x0000000229297220 */ /* 0x080fe40000400000 */
[----:B------:R-:W-:Y:S01]  /*13b90*/  @P3 STG.E.U16 desc[UR36][R6.64+0x32], R39 ;  /* 0x0000322706003986 */ /* 0x000fe2000c101524 */
[----:B------:R-:W-:Y:S01]  /*13ba0*/  ISETP.GT.AND P3, PT, R0, 0x21, P0 ;  /* 0x000000210000780c */ /* 0x000fe20000764270 */
[-C--:B------:R-:W-:Y:S02]  /*13bb0*/  FMUL R42, R42, R2.reuse ;  /* 0x000000022a2a7220 */ /* 0x080fe40000400000 */
[----:B------:R-:W-:Y:S01]  /*13bc0*/  @P4 STG.E.U16 desc[UR36][R4.64+0x40], R40 ;  /* 0x0000402804004986 */ /* 0x000fe2000c101524 */
[----:B------:R-:W-:Y:S01]  /*13bd0*/  ISETP.GT.AND P4, PT, R0, 0x28, P1 ;  /* 0x000000280000780c */ /* 0x000fe20000f84270 */
[-C--:B------:R-:W-:Y:S01]  /*13be0*/  FMUL R43, R43, R2.reuse ;  /* 0x000000022b2b7220 */ /* 0x080fe20000400000 */
[----:B------:R-:W-:Y:S01]  /*13bf0*/  FMUL R44, R44, R2 ;  /* 0x000000022c2c7220 */ /* 0x000fe20000400000 */
[----:B------:R-:W-:-:S02]  /*13c00*/  F2FP.BF16.F32.PACK_AB R41, RZ, R41 ;  /* 0x00000029ff29723e */ /* 0x000fc400000010ff */
[----:B------:R-:W-:Y:S02]  /*13c10*/  F2FP.BF16.F32.PACK_AB R42, RZ, R42 ;  /* 0x0000002aff2a723e */ /* 0x000fe400000010ff */
        /* <DEDUP_REMOVED lines=357> */
[----:B------:R-:W-:Y:S01]  /*15270*/  ISETP.GT.AND P2, PT, R0, 0xd8, P0 ;  /* 0x000000d80000780c */ /* 0x000fe20000744270 */
[-C--:B------:R-:W-:Y:S02]  /*15280*/  FMUL R133, R133, R2.reuse ;  /* 0x0000000285857220 */ /* 0x080fe40000400000 */
[----:B------:R-:W-:Y:S01]  /*15290*/  @P3 STG.E.U16 desc[UR36][R6.64+0x1a2], R131 ;  /* 0x0001a28306003986 */ /* 0x000fe2000c101524 */
[----:B------:R-:W-:-:S03]  /*152a0*/  FMUL R134, R134, R2 ;  /* 0x0000000286867220 */ /* 0x000fc60000400000 */
[----:B------:R-:W-:Y:S01]  /*152b0*/  @P4 STG.E.U16 desc[UR36][R4.64+0x1b0], R132 ;  /* 0x0001b08404004986 */ /* 0x000fe2000c101524 */
[C---:B------:R-:W-:Y:S01]  /*152c0*/  ISETP.GT.AND P4, PT, R0.reuse, 0xd9, P0 ;  /* 0x000000d90000780c */ /* 0x040fe20000784270 */
[----:B------:R-:W-:Y:S01]  /*152d0*/  FMUL R135, R135, R2 ;  /* 0x0000000287877220 */ /* 0x000fe20000400000 */
[----:B------:R-:W-:Y:S02]  /*152e0*/  F2FP.BF16.F32.PACK_AB R133, RZ, R133 ;  /* 0x00000085ff85723e */ /* 0x000fe400000010ff */
[----:B------:R-:W-:Y:S02]  /*152f0*/  F2FP.BF16.F32.PACK_AB R134, RZ, R134 ;  /* 0x00000086ff86723e */ /* 0x000fe400000010ff */
[----:B------:R-:W-:Y:S01]  /*15300*/  F2FP.BF16.F32.PACK_AB R135, RZ, R135 ;  /* 0x00000087ff87723e */ /* 0x000fe200000010ff */
[----:B------:R-:W-:Y:S01]  /*15310*/  @P5 STG.E.U16 desc[UR36][R4.64+0x1b2], R133 ;  /* 0x0001b28504005986 */ /* 0x000fe2000c101524 */
[----:B------:R-:W-:-:S03]  /*15320*/  ISETP.GT.AND P5, PT, R0, 0xe0, P1 ;  /* 0x000000e00000780c */ /* 0x000fc60000fa4270 */
[----:B------:R-:W-:Y:S01]  /*15330*/  @P2 STG.E.U16 desc[UR36][R6.64+0x1b0], R134 ;  /* 0x0001b08606002986 */ /* 0x000fe2000c101524 */
[----:B------:R-:W-:Y:S01]  /*15340*/  ISETP.GT.AND P2, PT, R0, 0xe1, P1 ;  /* 0x000000e10000780c */ /* 0x000fe20000f44270 */
[-C--:B------:R-:W-:Y:S01]  /*15350*/  FMUL R136, R136, R2.reuse ;  /* 0x0000000288887220 */ /* 0x080fe20000400000 */
[C---:B------:R-:W-:Y:S01]  /*15360*/  ISETP.GT.AND P3, PT, R0.reuse, 0xe0, P0 ;  /* 0x000000e00000780c */ /* 0x040fe20000764270 */
[----:B------:R-:W-:Y:S01]  /*15370*/  @P4 STG.E.U16 desc[UR36][R6.64+0x1b2], R135 ;  /* 0x0001b28706004986 */ /* 0x000fe2000c101524 */
[-C--:B------:R-:W-:Y:S01]  /*15380*/  FMUL R137, R137, R2.reuse ;  /* 0x0000000289897220 */ /* 0x080fe20000400000 */
[----:B------:R-:W-:Y:S01]  /*15390*/  ISETP.GT.AND P4, PT, R0, 0xe1, P0 ;  /* 0x000000e10000780c */ /* 0x000fe20000784270 */
[-C--:B------:R-:W-:Y:S01]  /*153a0*/  FMUL R138, R138, R2.reuse ;  /* 0x000000028a8a7220 */ /* 0x080fe20000400000 */
[----:B------:R-:W-:Y:S01]  /*153b0*/  FMUL R139, R139, R2 ;  /* 0x000000028b8b7220 */ /* 0x000fe20000400000 */
[----:B------:R-:W-:Y:S02]  /*153c0*/  F2FP.BF16.F32.PACK_AB R136, RZ, R136 ;  /* 0x00000088ff88723e */ /* 0x000fe400000010ff */
[----:B------:R-:W-:-:S02]  /*153d0*/  F2FP.BF16.F32.PACK_AB R137, RZ, R137 ;  /* 0x00000089ff89723e */ /* 0x000fc400000010ff */
[----:B------:R-:W-:Y:S02]  /*153e0*/  F2FP.BF16.F32.PACK_AB R138, RZ, R138 ;  /* 0x0000008aff8a723e */ /* 0x000fe400000010ff */
[----:B------:R-:W-:Y:S01]  /*153f0*/  F2FP.BF16.F32.PACK_AB R139, RZ, R139 ;  /* 0x0000008bff8b723e */ /* 0x000fe200000010ff */
[----:B------:R-:W-:Y:S01]  /*15400*/  @P5 STG.E.U16 desc[UR36][R4.64+0x1c0], R136 ;  /* 0x0001c08804005986 */ /* 0x000fe2000c101524 */
[----:B------:R-:W-:-:S03]  /*15410*/  ISETP.GT.AND P5, PT, R0, 0xe9, P1 ;  /* 0x000000e90000780c */ /* 0x000fc60000fa4270 */
[----:B------:R-:W-:Y:S01]  /*15420*/  @P2 STG.E.U16 desc[UR36][R4.64+0x1c2], R137 ;  /* 0x0001c28904002986 */ /* 0x000fe2000c101524 */
[C---:B------:R-:W-:Y:S02]  /*15430*/  ISETP.GT.AND P2, PT, R0.reuse, 0xe8, P1 ;  /* 0x000000e80000780c */ /* 0x040fe40000f44270 */
[C---:B------:R-:W-:Y:S01]  /*15440*/  ISETP.GT.AND P6, PT, R0.reuse, 0xe8, P0 ;  /* 0x000000e80000780c */ /* 0x040fe200007c4270 */
[----:B------:R-:W-:Y:S01]  /*15450*/  @P3 STG.E.U16 desc[UR36][R6.64+0x1c0], R138 ;  /* 0x0001c08a06003986 */ /* 0x000fe2000c101524 */
[----:B------:R-:W-:Y:S01]  /*15460*/  ISETP.GT.AND P3, PT, R0, 0xe9, P0 ;  /* 0x000000e90000780c */ /* 0x000fe20000764270 */
[-C--:B------:R-:W-:Y:S01]  /*15470*/  FMUL R140, R140, R2.reuse ;  /* 0x000000028c8c7220 */ /* 0x080fe20000400000 */
[-C--:B------:R-:W-:Y:S01]  /*15480*/  FMUL R141, R141, R2.reuse ;  /* 0x000000028d8d7220 */ /* 0x080fe20000400000 */
[----:B------:R-:W-:Y:S01]  /*15490*/  @P4 STG.E.U16 desc[UR36][R6.64+0x1c2], R139 ;  /* 0x0001c28b06004986 */ /* 0x000fe2000c101524 */
[----:B------:R-:W-:Y:S01]  /*154a0*/  ISETP.GT.AND P4, PT, R0, 0xf0, P1 ;  /* 0x000000f00000780c */ /* 0x000fe20000f84270 */
[-C--:B------:R-:W-:Y:S01]  /*154b0*/  FMUL R142, R142, R2.reuse ;  /* 0x000000028e8e7220 */ /* 0x080fe20000400000 */
[-C--:B------:R-:W-:Y:S01]  /*154c0*/  FMUL R143, R143, R2.reuse ;  /* 0x000000028f8f7220 */ /* 0x080fe20000400000 */
[----:B------:R-:W-:Y:S01]  /*154d0*/  FMUL R144, R144, R2 ;  /* 0x0000000290907220 */ /* 0x000fe20000400000 */
[----:B------:R-:W-:-:S02]  /*154e0*/  F2FP.BF16.F32.PACK_AB R140, RZ, R140 ;  /* 0x0000008cff8c723e */ /* 0x000fc400000010ff */
[----:B------:R-:W-:Y:S02]  /*154f0*/  F2FP.BF16.F32.PACK_AB R141, RZ, R141 ;  /* 0x0000008dff8d723e */ /* 0x000fe400000010ff */
[----:B------:R-:W-:Y:S02]  /*15500*/  F2FP.BF16.F32.PACK_AB R142, RZ, R142 ;  /* 0x0000008eff8e723e */ /* 0x000fe400000010ff */
[----:B------:R-:W-:Y:S02]  /*15510*/  F2FP.BF16.F32.PACK_AB R143, RZ, R143 ;  /* 0x0000008fff8f723e */ /* 0x000fe400000010ff */
[----:B------:R-:W-:Y:S01]  /*15520*/  F2FP.BF16.F32.PACK_AB R144, RZ, R144 ;  /* 0x00000090ff90723e */ /* 0x000fe200000010ff */
[----:B------:R-:W-:Y:S01]  /*15530*/  @P2 STG.E.U16 desc[UR36][R4.64+0x1d0], R140 ;  /* 0x0001d08c04002986 */ /* 0x000fe2000c101524 */
[----:B------:R-:W-:-:S03]  /*15540*/  ISETP.GT.AND P2, PT, R0, 0xf1, P1 ;  /* 0x000000f10000780c */ /* 0x000fc60000f44270 */
[----:B------:R-:W-:Y:S01]  /*15550*/  @P5 STG.E.U16 desc[UR36][R4.64+0x1d2], R141 ;  /* 0x0001d28d04005986 */ /* 0x000fe2000c101524 */
[----:B------:R-:W-:-:S03]  /*15560*/  ISETP.GT.AND P5, PT, R0, 0xf0, P0 ;  /* 0x000000f00000780c */ /* 0x000fc600007a4270 */
[----:B------:R-:W-:Y:S01]  /*15570*/  @P6 STG.E.U16 desc[UR36][R6.64+0x1d0], R142 ;  /* 0x0001d08e06006986 */ /* 0x000fe2000c101524 */
[----:B------:R-:W-:-:S03]  /*15580*/  FMUL R145, R145, R2 ;  /* 0x0000000291917220 */ /* 0x000fc60000400000 */
[----:B------:R-:W-:Y:S01]  /*15590*/  @P3 STG.E.U16 desc[UR36][R6.64+0x1d2], R143 ;  /* 0x0001d28f06003986 */ /* 0x000fe2000c101524 */
[----:B------:R-:W-:-:S03]  /*155a0*/  ISETP.GT.AND P3, PT, R0, 0xf8, P1 ;  /* 0x000000f80000780c */ /* 0x000fc60000f64270 */
[----:B------:R-:W-:Y:S01]  /*155b0*/  @P4 STG.E.U16 desc[UR36][R4.64+0x1e0], R144 ;  /* 0x0001e09004004986 */ /* 0x000fe2000c101524 */
[----:B------:R-:W-:Y:S01]  /*155c0*/  ISETP.GT.AND P4, PT, R0, 0xf1, P0 ;  /* 0x000000f10000780c */ /* 0x000fe20000784270 */
[-C--:B------:R-:W-:Y:S01]  /*155d0*/  FMUL R146, R146, R2.reuse ;  /* 0x0000000292927220 */ /* 0x080fe20000400000 */
[C---:B------:R-:W-:Y:S01]  /*155e0*/  ISETP.GT.AND P1, PT, R0.reuse, 0xf9, P1 ;  /* 0x000000f90000780c */ /* 0x040fe20000f24270 */
[-C--:B------:R-:W-:Y:S01]  /*155f0*/  FMUL R147, R147, R2.reuse ;  /* 0x0000000293937220 */ /* 0x080fe20000400000 */
[----:B------:R-:W-:Y:S01]  /*15600*/  ISETP.GT.AND P6, PT, R0, 0xf8, P0 ;  /* 0x000000f80000780c */ /* 0x000fe200007c4270 */
[-C--:B------:R-:W-:Y:S01]  /*15610*/  FMUL R148, R148, R2.reuse ;  /* 0x0000000294947220 */ /* 0x080fe20000400000 */
[----:B------:R-:W-:Y:S01]  /*15620*/  FMUL R149, R149, R2 ;  /* 0x0000000295957220 */ /* 0x000fe20000400000 */
[----:B------:R-:W-:Y:S02]  /*15630*/  F2FP.BF16.F32.PACK_AB R145, RZ, R145 ;  /* 0x00000091ff91723e */ /* 0x000fe400000010ff */
[----:B------:R-:W-:-:S02]  /*15640*/  F2FP.BF16.F32.PACK_AB R146, RZ, R146 ;  /* 0x00000092ff92723e */ /* 0x000fc400000010ff */
[----:B------:R-:W-:Y:S02]  /*15650*/  ISETP.GT.AND P0, PT, R0, 0xf9, P0 ;  /* 0x000000f90000780c */ /* 0x000fe40000704270 */
[----:B------:R-:W-:Y:S01]  /*15660*/  F2FP.BF16.F32.PACK_AB R147, RZ, R147 ;  /* 0x00000093ff93723e */ /* 0x000fe200000010ff */
[----:B------:R-:W-:Y:S01]  /*15670*/  FMUL R150, R150, R2 ;  /* 0x0000000296967220 */ /* 0x000fe20000400000 */
[----:B------:R-:W-:Y:S02]  /*15680*/  F2FP.BF16.F32.PACK_AB R148, RZ, R148 ;  /* 0x00000094ff94723e */ /* 0x000fe400000010ff */
[----:B------:R-:W-:Y:S01]  /*15690*/  F2FP.BF16.F32.PACK_AB R149, RZ, R149 ;  /* 0x00000095ff95723e */ /* 0x000fe200000010ff */
[----:B------:R-:W-:Y:S01]  /*156a0*/  FMUL R151, R151, R2 ;  /* 0x0000000297977220 */ /* 0x000fe20000400000 */
[----:B------:R-:W-:Y:S01]  /*156b0*/  @P2 STG.E.U16 desc[UR36][R4.64+0x1e2], R145 ;  /* 0x0001e29104002986 */ /* 0x000fe2000c101524 */
[----:B------:R-:W-:-:S03]  /*156c0*/  F2FP.BF16.F32.PACK_AB R150, RZ, R150 ;  /* 0x00000096ff96723e */ /* 0x000fc600000010ff */
[----:B------:R-:W-:Y:S01]  /*156d0*/  @P5 STG.E.U16 desc[UR36][R6.64+0x1e0], R146 ;  /* 0x0001e09206005986 */ /* 0x000fe2000c101524 */
[----:B------:R-:W-:-:S03]  /*156e0*/  F2FP.BF16.F32.PACK_AB R151, RZ, R151 ;  /* 0x00000097ff97723e */ /* 0x000fc600000010ff */
[----:B------:R-:W-:Y:S04]  /*156f0*/  @P4 STG.E.U16 desc[UR36][R6.64+0x1e2], R147 ;  /* 0x0001e29306004986 */ /* 0x000fe8000c101524 */
[----:B------:R-:W-:Y:S04]  /*15700*/  @P3 STG.E.U16 desc[UR36][R4.64+0x1f0], R148 ;  /* 0x0001f09404003986 */ /* 0x000fe8000c101524 */
[----:B------:R0:W-:Y:S02]  /*15710*/  @P1 STG.E.U16 desc[UR36][R4.64+0x1f2], R149 ;  /* 0x0001f29504001986 */ /* 0x0001e4000c101524 */
[----:B0-----:R-:W-:-:S02]  /*15720*/  @P6 IMAD.MOV.U32 R4, RZ, RZ, R6 ;  /* 0x000000ffff046224 */ /* 0x001fc400078e0006 */
[----:B------:R-:W-:-:S05]  /*15730*/  @P6 IMAD.MOV.U32 R5, RZ, RZ, R7 ;  /* 0x000000ffff056224 */ /* 0x000fca00078e0007 */
[----:B------:R0:W-:Y:S04]  /*15740*/  @P6 STG.E.U16 desc[UR36][R4.64+0x1f0], R150 ;  /* 0x0001f09604006986 */ /* 0x0001e8000c101524 */
[----:B------:R0:W-:Y:S02]  /*15750*/  @P0 STG.E.U16 desc[UR36][R6.64+0x1f2], R151 ;  /* 0x0001f29706000986 */ /* 0x0001e4000c101524 */
.L_x_536:
[----:B------:R-:W-:Y:S05]  /*15760*/  BSYNC B0 ;  /* 0x0000000000007941 */ /* 0x000fea0003800000 */
.L_x_28:
[----:B0-----:R-:W2:Y:S04]  /*15770*/  LDL.LU R5, [R1+0x200] ;  /* 0x0002000001057983 */ /* 0x001ea80000300800 */
[----:B------:R-:W2:Y:S01]  /*15780*/  LDL.LU R4, [R1+0x204] ;  /* 0x0002040001047983 */ /* 0x000ea20000300800 */
[----:B------:R-:W-:Y:S01]  /*15790*/  ULDC UR4, c[0x0][0xc] ;  /* 0x0000030000047ab9 */ /* 0x000fe20000000800 */
[----:B------:R-:W-:Y:S01]  /*157a0*/  ULDC UR5, c[0x0][0x10] ;  /* 0x0000040000057ab9 */ /* 0x000fe20000000800 */
[----:B-----5:R-:W2:Y:S01]  /*157b0*/  LDC R3, c[0x0][0x14] ;  /* 0x00000500ff037b82 */ /* 0x020ea20000000800 */
[----:B------:R-:W-:Y:S01]  /*157c0*/  UIMAD.WIDE.U32 UR4, UR4, UR5, URZ ;  /* 0x00000005040472a5 */ /* 0x000fe2000f8e003f */
[----:B----4-:R-:W-:Y:S01]  /*157d0*/  PRMT R0, RZ, 0x7610, R0 ;  /* 0x00007610ff007816 */ /* 0x010fe20000000000 */
[----:B------:R-:W-:Y:S01]  /*157e0*/  UMOV UR42, 0xffffffff ;  /* 0xffffffff002a7882 */ /* 0x000fe20000000000 */
[----:B------:R-:W-:-:S03]  /*157f0*/  UMOV UR43, 0xffffffff ;  /* 0xffffffff002b7882 */ /* 0x000fc60000000000 */
[----:B--2---:R-:W-:-:S04]  /*15800*/  IMAD.WIDE.U32 R4, R3, UR4, R4 ;  /* 0x0000000403047c25 */ /* 0x004fc8000f8e0004 */
[----:B------:R-:W-:Y:S01]  /*15810*/  IMAD R3, R3, UR5, RZ ;  /* 0x0000000503037c24 */ /* 0x000fe2000f8e02ff */
[----:B------:R-:W-:Y:S01]  /*15820*/  ULDC.64 UR4, c[0x0][0x650] ;  /* 0x0001940000047ab9 */ /* 0x000fe20000000a00 */
[----:B------:R-:W-:Y:S01]  /*15830*/  IMAD.MOV.U32 R7, RZ, RZ, R4 ;  /* 0x000000ffff077224 */ /* 0x000fe200078e0004 */
[----:B------:R-:W-:Y:S01]  /*15840*/  ISETP.GE.U32.AND P0, PT, R4, UR4, PT ;  /* 0x0000000404007c0c */ /* 0x000fe2000bf06070 */
[----:B------:R-:W-:-:S05]  /*15850*/  IMAD.IADD R6, R5, 0x1, R3 ;  /* 0x0000000105067824 */ /* 0x000fca00078e0203 */
[----:B------:R0:W-:Y:S01]  /*15860*/  STL [R1+0x200], R6 ;  /* 0x0002000601007387 */ /* 0x0001e20000100800 */
[----:B------:R-:W-:-:S03]  /*15870*/  ISETP.GE.U32.AND.EX P0, PT, R6, UR5, PT, P0 ;  /* 0x0000000506007c0c */ /* 0x000fc6000bf06100 */
[----:B------:R0:W-:Y:S10]  /*15880*/  STL [R1+0x204], R7 ;  /* 0x0002040701007387 */ /* 0x0001f40000100800 */
[----:B0-----:R-:W-:Y:S05]  /*15890*/  @P0 BRA `(.L_x_537) ;  /* 0x0000000400880947 */ /* 0x001fea0003800000 */
[----:B------:R-:W0:Y:S01]  /*158a0*/  S2UR UR6, SR_CTAID.X ;  /* 0x00000000000679c3 */ /* 0x000e220000002500 */
[----:B------:R-:W-:Y:S01]  /*158b0*/  ULDC.64 UR12, c[0x0][0x628] ;  /* 0x00018a00000c7ab9 */ /* 0x000fe20000000a00 */
[----:B------:R-:W-:Y:S01]  /*158c0*/  ULDC UR4, c[0x0][0x150] ;  /* 0x0000540000047ab9 */ /* 0x000fe20000000800 */
[----:B------:R-:W-:Y:S01]  /*158d0*/  ISETP.NE.U32.AND P0, PT, RZ, UR12, PT ;  /* 0x0000000cff007c0c */ /* 0x000fe2000bf05070 */
[----:B------:R-:W-:Y:S01]  /*158e0*/  ULDC UR15, c[0x0][0x630] ;  /* 0x00018c00000f7ab9 */ /* 0x000fe20000000800 */
[C---:B------:R-:W-:Y:S01]  /*158f0*/  R2UR UR16, R7.reuse ;  /* 0x00000000071072ca */ /* 0x040fe200000e0000 */
[----:B------:R-:W-:Y:S01]  /*15900*/  ULDC UR19, c[0x0][0x154] ;  /* 0x0000550000137ab9 */ /* 0x000fe20000000800 */
[----:B------:R-:W-:Y:S01]  /*15910*/  ISETP.NE.AND.EX P0, PT, RZ, UR13, PT, P0 ;  /* 0x0000000dff007c0c */ /* 0x000fe2000bf05300 */
[----:B------:R-:W2:Y:S01]  /*15920*/  S2UR UR18, SR_CTAID.Y ;  /* 0x00000000001279c3 */ /* 0x000ea20000002600 */
[----:B------:R-:W-:Y:S02]  /*15930*/  R2UR UR17, R6 ;  /* 0x00000000061172ca */ /* 0x000fe400000e0000 */
[----:B------:R-:W-:-:S02]  /*15940*/  R2UR UR10, R7 ;  /* 0x00000000070a72ca */ /* 0x000fc400000e0000 */
[----:B------:R-:W-:Y:S02]  /*15950*/  R2UR UR11, R6 ;  /* 0x00000000060b72ca */ /* 0x000fe400000e0000 */
[----:B0-----:R-:W-:-:S05]  /*15960*/  I2FP.F32.U32 R0, UR6 ;  /* 0x0000000600007c45 */ /* 0x001fca0008201000 */
[----:B------:R-:W-:-:S04]  /*15970*/  FMUL R0, R0, UR4 ;  /* 0x0000000400007c20 */ /* 0x000fc80008400000 */
[----:B------:R0:W4:Y:S01]  /*15980*/  F2I.U32.TRUNC.NTZ R3, R0 ;  /* 0x0000000000037305 */ /* 0x000122000020f000 */
[----:B--2---:R-:W-:Y:S05]  /*15990*/  @!P0 BRA `(.L_x_538) ;  /* 0x0000000000308947 */ /* 0x004fea0003800000 */
        /* <DEDUP_REMOVED lines=12> */
.L_x_538:
[----:B------:R-:W-:Y:S01]  /*15a60*/  USHF.R.U64 UR43, UR10, UR15, UR11 ;  /* 0x0000000f0a2b7299 */ /* 0x000fe2000800120b */
[----:B0-----:R-:W-:Y:S01]  /*15a70*/  I2FP.F32.U32 R0, UR18 ;  /* 0x0000001200007c45 */ /* 0x001fe20008201000 */
[----:B------:R-:W-:Y:S02]  /*15a80*/  USHF.R.U32.HI UR4, URZ, UR15, UR11 ;  /* 0x0000000f3f047299 */ /* 0x000fe4000801160b */
        /* <DEDUP_REMOVED lines=8> */
[----:B------:R-:W-:Y:S01]  /*15b10*/  UIMAD.WIDE.U32 UR8, UR10, UR12, UR8 ;  /* 0x0000000c0a0872a5 */ /* 0x000fe2000f8e0008 */
[----:B----4-:R-:W-:Y:S01]  /*15b20*/  R2UR UR12, R3 ;  /* 0x00000000030c72ca */ /* 0x010fe200000e0000 */
[----:B------:R-:W-:Y:S01]  /*15b30*/  UIMAD UR10, UR10, UR13, UR4 ;  /* 0x0000000d0a0a72a4 */ /* 0x000fe2000f8e0204 */
[----:B------:R-:W-:Y:S01]  /*15b40*/  ULDC UR11, c[0x0][0x618] ;  /* 0x00018600000b7ab9 */ /* 0x000fe20000000800 */
[----:B------:R-:W-:Y:S02]  /*15b50*/  ULDC UR21, c[0x0][0x658] ;  /* 0x0001960000157ab9 */ /* 0x000fe40000000800 */
[----:B------:R-:W-:Y:S01]  /*15b60*/  UIADD3 UR9, UR9, UR10, URZ ;  /* 0x0000000a09097290 */ /* 0x000fe2000fffe03f */
[----:B------:R-:W-:Y:S01]  /*15b70*/  UMOV UR15, 0xffffffff ;  /* 0xffffffff000f7882 */ /* 0x000fe20000000000 */
[----:B------:R-:W-:Y:S01]  /*15b80*/  ULDC.64 UR4, c[0x0][0x640] ;  /* 0x0001900000047ab9 */ /* 0x000fe20000000a00 */
[----:B------:R-:W-:Y:S01]  /*15b90*/  USHF.L.U32 UR15, UR15, UR21, URZ ;  /* 0x000000150f0f7299 */ /* 0x000fe2000800063f */
[----:B------:R-:W-:Y:S01]  /*15ba0*/  ISETP.NE.U32.AND P0, PT, RZ, UR4, PT ;  /* 0x00000004ff007c0c */ /* 0x000fe2000bf05070 */
[----:B------:R-:W-:-:S02]  /*15bb0*/  USHF.R.U64 UR16, UR8, UR11, UR9 ;  /* 0x0000000b08107299 */ /* 0x000fc40008001209 */
[----:B------:R-:W-:Y:S01]  /*15bc0*/  USHF.R.U32.HI UR8, URZ, UR11, UR9 ;  /* 0x0000000b3f087299 */ /* 0x000fe20008011609 */
[----:B0-----:R-:W-:Y:S01]  /*15bd0*/  R2UR UR14, R0 ;  /* 0x00000000000e72ca */ /* 0x001fe200000e0000 */
[----:B------:R-:W-:Y:S01]  /*15be0*/  ULDC UR17, c[0x0][0x608] ;  /* 0x0001820000117ab9 */ /* 0x000fe20000000800 */
[----:B------:R-:W-:Y:S01]  /*15bf0*/  ULOP3.LUT UR41, URZ, UR15, URZ, 0x33, !UPT ;  /* 0x0000000f3f297292 */ /* 0x000fe2000f8e333f */
[----:B------:R-:W-:Y:S01]  /*15c00*/  ISETP.NE.AND.EX P0, PT, RZ, UR5, PT, P0 ;  /* 0x00000005ff007c0c */ /* 0x000fe2000bf05300 */
[----:B------:R-:W-:Y:S02]  /*15c10*/  USHF.R.U64 UR15, UR16, UR17, UR8 ;  /* 0x00000011100f7299 */ /* 0x000fe40008001208 */
[----:B------:R-:W-:Y:S02]  /*15c20*/  USHF.R.U32.HI UR8, URZ, UR17, UR8 ;  /* 0x000000113f087299 */ /* 0x000fe40008011608 */
[----:B------:R-:W-:Y:S02]  /*15c30*/  UIADD3 UR12, -UR12, URZ, URZ ;  /* 0x0000003f0c0c7290 */ /* 0x000fe4000fffe13f */
[----:B------:R-:W-:Y:S01]  /*15c40*/  USHF.R.U64 UR17, UR15, UR21, UR8 ;  /* 0x000000150f117299 */ /* 0x000fe20008001208 */
[----:B------:R-:W-:Y:S01]  /*15c50*/  UMOV UR19, 0x1 ;  /* 0x0000000100137882 */ /* 0x000fe20000000000 */
[----:B------:R-:W-:Y:S01]  /*15c60*/  ULDC UR13, c[0x0][0x144] ;  /* 0x00005100000d7ab9 */ /* 0x000fe20000000800 */
[----:B------:R-:W-:Y:S01]  /*15c70*/  ULDC UR7, c[0x0][0x600] ;  /* 0x0001800000077ab9 */ /* 0x000fe20000000800 */
[----:B------:R-:W-:-:S02]  /*15c80*/  USHF.L.U32 UR24, UR19, UR21, URZ ;  /* 0x0000001513187299 */ /* 0x000fc4000800063f */
[----:B------:R-:W-:Y:S02]  /*15c90*/  USHF.R.U32.HI UR8, URZ, UR21, UR8 ;  /* 0x000000153f087299 */ /* 0x000fe40008011608 */
[----:B------:R-:W-:Y:S02]  /*15ca0*/  UIMAD UR21, UR13, UR12, UR6 ;  /* 0x0000000c0d1572a4 */ /* 0x000fe4000f8e0206 */
[----:B------:R-:W-:Y:S02]  /*15cb0*/  UIADD3 UR20, UR7, -0x1, URZ ;  /* 0xffffffff07147890 */ /* 0x000fe4000fffe03f */
[----:B------:R-:W-:Y:S01]  /*15cc0*/  UIADD3 UR19, -UR14, URZ, URZ ;  /* 0x0000003f0e137290 */ /* 0x000fe2000fffe13f */
        /* <DEDUP_REMOVED lines=17> */
.L_x_539:
[----:B------:R-:W-:Y:S01]  /*15de0*/  UISETP.NE.AND UP0, UPT, UR45, URZ, UPT ;  /* 0x0000003f2d00728c */ /* 0x000fe2000bf05270 */
[----:B------:R-:W-:Y:S01]  /*15df0*/  IMAD.MOV.U32 R0, RZ, RZ, 0x1 ;  /* 0x00000001ff007424 */ /* 0x000fe200078e00ff */
[----:B------:R-:W-:Y:S02]  /*15e00*/  USHF.R.U64 UR4, UR6, UR22, UR8 ;  /* 0x0000001606047299 */ /* 0x000fe40008001208 */
[----:B------:R-:W-:Y:S02]  /*15e10*/  ULOP3.LUT UR41, UR15, UR41, URZ, 0xc0, !UPT ;  /* 0x000000290f297292 */ /* 0x000fe4000f8ec03f */
[----:B------:R-:W-:Y:S02]  /*15e20*/  UIADD3 UR5, -UR4, URZ, URZ ;  /* 0x0000003f04057290 */ /* 0x000fe4000fffe13f */
[----:B------:R-:W-:Y:S02]  /*15e30*/  UIMAD UR41, UR24, UR4, UR41 ;  /* 0x00000004182972a4 */ /* 0x000fe4000f8e0229 */
[----:B------:R-:W-:-:S02]  /*15e40*/  ULOP3.LUT UR16, UR16, UR20, URZ, 0xc0, !UPT ;  /* 0x0000001410107292 */ /* 0x000fc4000f8ec03f */
[----:B------:R-:W-:Y:S02]  /*15e50*/  @UP0 UIMAD UR21, UR25, UR19, UR18 ;  /* 0x00000013191502a4 */ /* 0x000fe4000f8e0212 */
[----:B------:R-:W-:-:S03]  /*15e60*/  UIMAD UR4, UR5, UR23, UR17 ;  /* 0x00000017050472a4 */ /* 0x000fc6000f8e0211 */
[----:B------:R-:W-:Y:S01]  /*15e70*/  ULDC UR5, c[0x0][0x610] ;  /* 0x0001840000057ab9 */ /* 0x000fe20000000800 */
[----:B------:R-:W-:Y:S02]  /*15e80*/  UIMAD UR4, UR4, UR7, UR16 ;  /* 0x00000007040472a4 */ /* 0x000fe4000f8e0210 */
[----:B------:R-:W-:-:S04]  /*15e90*/  UIMAD UR41, UR41, UR5, UR21 ;  /* 0x00000005292972a4 */ /* 0x000fc8000f8e0215 */
[----:B------:R-:W-:Y:S02]  /*15ea0*/  USEL UR42, UR4, UR41, !UP0 ;  /* 0x00000029042a7287 */ /* 0x000fe4000c000000 */
[----:B------:R-:W-:-:S12]  /*15eb0*/  USEL UR41, UR41, UR4, !UP0 ;  /* 0x0000000429297287 */ /* 0x000fd8000c000000 */
.L_x_537:
[----:B------:R-:W-:-:S13]  /*15ec0*/  LOP3.LUT P0, RZ, R0, 0xff, RZ, 0xc0, !PT ;  /* 0x000000ff00ff7812 */ /* 0x000fda000780c0ff */
[----:B------:R-:W-:Y:S05]  /*15ed0*/  @P0 BRA `(.L_x_540) ;  /* 0xfffffeb000a40947 */ /* 0x000fea000383ffff */
[----:B------:R-:W-:Y:S05]  /*15ee0*/  EXIT ;  /* 0x000000000000794d */ /* 0x000fea0003800000 */
.L_x_3:
[----:B------:R-:W2:Y:S01]  /*15ef0*/  LDL R5, [R1+0x204] ;  /* 0x0002040001057983 */ /* 0x000ea20000100800 */
[----:B------:R-:W-:-:S03]  /*15f00*/  ULDC.64 UR8, c[0x0][0x650] ;  /* 0x0001940000087ab9 */ /* 0x000fc60000000a00 */
[----:B------:R-:W3:Y:S01]  /*15f10*/  LDL R4, [R1+0x200] ;  /* 0x0002000001047983 */ /* 0x000ee20000100800 */
[----:B------:R-:W-:Y:S01]  /*15f20*/  PRMT R0, RZ, 0x7610, R0 ;  /* 0x00007610ff007816 */ /* 0x000fe20000000000 */
[----:B------:R-:W-:Y:S01]  /*15f30*/  IMAD.MOV.U32 R3, RZ, RZ, -0x1 ;  /* 0xffffffffff037424 */ /* 0x000fe200078e00ff */
[----:B------:R-:W-:Y:S01]  /*15f40*/  MOV R2, 0xffffffff ;  /* 0xffffffff00027802 */ /* 0x000fe20000000f00 */
[----:B------:R-:W-:Y:S01]  /*15f50*/  IMAD.MOV.U32 R9, RZ, RZ, -0x1 ;  /* 0xffffffffff097424 */ /* 0x000fe200078e00ff */
[----:B--2---:R-:W-:-:S04]  /*15f60*/  ISETP.GE.U32.AND P0, PT, R5, UR8, PT ;  /* 0x0000000805007c0c */ /* 0x004fc8000bf06070 */
[----:B---3--:R-:W-:-:S13]  /*15f70*/  ISETP.GE.U32.AND.EX P0, PT, R4, UR9, PT, P0 ;  /* 0x0000000904007c0c */ /* 0x008fda000bf06100 */
[----:B------:R-:W-:Y:S05]  /*15f80*/  @P0 BRA `(.L_x_541) ;  /* 0x00000004008c0947 */ /* 0x000fea0003800000 */
[----:B------:R-:W-:Y:S01]  /*15f90*/  I2FP.F32.U32 R0, UR4 ;  /* 0x0000000400007c45 */ /* 0x000fe20008201000 */
[----:B0-----:R-:W-:Y:S01]  /*15fa0*/  ULDC.64 UR16, c[0x0][0x628] ;  /* 0x00018a0000107ab9 */ /* 0x001fe20000000a00 */
        /* <DEDUP_REMOVED lines=24> */
.L_x_542:
        /* <DEDUP_REMOVED lines=24> */
[----:B------:R-:W-:Y:S01]  /*162b0*/  UMOV UR19, 0x1 ;  /* 0x0000000100137882 */ /* 0x000fe20000000000 */
[----:B------:R-:W-:Y:S01]  /*162c0*/  ULDC UR20, c[0x0][0x608] ;  /* 0x0001820000147ab9 */ /* 0x000fe20000000800 */
[----:B------:R-:W-:Y:S01]  /*162d0*/  USHF.L.U32 UR26, UR19, UR23, URZ ;  /* 0x00000017131a7299 */ /* 0x000fe2000800063f */
[----:B------:R-:W-:Y:S01]  /*162e0*/  ISETP.NE.AND.EX P0, PT, RZ, UR9, PT, P0 ;  /* 0x00000009ff007c0c */ /* 0x000fe2000bf05300 */
[----:B------:R-:W-:Y:S02]  /*162f0*/  USHF.R.U64 UR19, UR18, UR20, UR11 ;  /* 0x0000001412137299 */ /* 0x000fe4000800120b */
[----:B------:R-:W-:Y:S02]  /*16300*/  USHF.R.U32.HI UR11, URZ, UR20, UR11 ;  /* 0x000000143f0b7299 */ /* 0x000fe4000801160b */
[----:B------:R-:W-:-:S02]  /*16310*/  UIADD3 UR15, -UR15, URZ, URZ ;  /* 0x0000003f0f0f7290 */ /* 0x000fc4000fffe13f */
[----:B------:R-:W-:Y:S01]  /*16320*/  USHF.R.U64 UR20, UR19, UR23, UR11 ;  /* 0x0000001713147299 */ /* 0x000fe2000800120b */
[----:B------:R-:W-:Y:S01]  /*16330*/  ULDC UR16, c[0x0][0x144] ;  /* 0x0000510000107ab9 */ /* 0x000fe20000000800 */
[----:B------:R-:W-:Y:S01]  /*16340*/  ULDC UR6, c[0x0][0x600] ;  /* 0x0001800000067ab9 */ /* 0x000fe20000000800 */
[----:B------:R-:W-:Y:S02]  /*16350*/  USHF.R.U32.HI UR11, URZ, UR23, UR11 ;  /* 0x000000173f0b7299 */ /* 0x000fe4000801160b */
[----:B------:R-:W-:Y:S02]  /*16360*/  UIMAD UR23, UR16, UR15, UR4 ;  /* 0x0000000f101772a4 */ /* 0x000fe4000f8e0204 */
[----:B------:R-:W-:Y:S02]  /*16370*/  UIADD3 UR22, UR6, -0x1, URZ ;  /* 0xffffffff06167890 */ /* 0x000fe4000fffe03f */
[----:B------:R-:W-:Y:S02]  /*16380*/  ULOP3.LUT UR27, URZ, UR13, URZ, 0x33, !UPT ;  /* 0x0000000d3f1b7292 */ /* 0x000fe4000f8e333f */
        /* <DEDUP_REMOVED lines=18> */
.L_x_543:
[----:B------:R-:W-:Y:S01]  /*164b0*/  UISETP.NE.AND UP0, UPT, UR45, URZ, UPT ;  /* 0x0000003f2d00728c */ /* 0x000fe2000bf05270 */
[----:B------:R-:W-:Y:S01]  /*164c0*/  IMAD.MOV.U32 R0, RZ, RZ, 0x1 ;  /* 0x00000001ff007424 */ /* 0x000fe200078e00ff */
[----:B------:R-:W-:Y:S01]  /*164d0*/  USHF.R.U64 UR8, UR4, UR24, UR11 ;  /* 0x0000001804087299 */ /* 0x000fe2000800120b */
[----:B------:R-:W-:Y:S01]  /*164e0*/  IMAD.U32 R9, RZ, RZ, UR5 ;  /* 0x00000005ff097e24 */ /* 0x000fe2000f8e00ff */
[----:B------:R-:W-:Y:S02]  /*164f0*/  ULOP3.LUT UR4, UR19, UR27, URZ, 0xc0, !UPT ;  /* 0x0000001b13047292 */ /* 0x000fe4000f8ec03f */
[----:B------:R-:W-:Y:S02]  /*16500*/  ULOP3.LUT UR18, UR18, UR22, URZ, 0xc0, !UPT ;  /* 0x0000001612127292 */ /* 0x000fe4000f8ec03f */
[----:B------:R-:W-:-:S03]  /*16510*/  UIMAD UR4, UR26, UR8, UR4 ;  /* 0x000000081a0472a4 */ /* 0x000fc6000f8e0204 */
[----:B------:R-:W-:Y:S02]  /*16520*/  @UP0 UIMAD UR23, UR28, UR21, UR7 ;  /* 0x000000151c1702a4 */ /* 0x000fe4000f8e0207 */
[----:B------:R-:W-:-:S03]  /*16530*/  UIADD3 UR7, -UR8, URZ, URZ ;  /* 0x0000003f08077290 */ /* 0x000fc6000fffe13f */
[----:B------:R-:W-:Y:S01]  /*16540*/  ULDC UR8, c[0x0][0x610] ;  /* 0x0001840000087ab9 */ /* 0x000fe20000000800 */
[----:B------:R-:W-:Y:S02]  /*16550*/  UIMAD UR7, UR7, UR25, UR20 ;  /* 0x00000019070772a4 */ /* 0x000fe4000f8e0214 */
[----:B------:R-:W-:Y:S02]  /*16560*/  UIMAD UR4, UR4, UR8, UR23 ;  /* 0x00000008040472a4 */ /* 0x000fe4000f8e0217 */
[----:B------:R-:W-:-:S04]  /*16570*/  UIMAD UR7, UR7, UR6, UR18 ;  /* 0x00000006070772a4 */ /* 0x000fc8000f8e0212 */
[----:B------:R-:W-:Y:S02]  /*16580*/  USEL UR6, UR7, UR4, !UP0 ;  /* 0x0000000407067287 */ /* 0x000fe4000c000000 */
[----:B------:R-:W-:-:S04]  /*16590*/  USEL UR4, UR4, UR7, !UP0 ;  /* 0x0000000704047287 */ /* 0x000fc8000c000000 */
[----:B------:R-:W-:Y:S02]  /*165a0*/  IMAD.U32 R2, RZ, RZ, UR6 ;  /* 0x00000006ff027e24 */ /* 0x000fe4000f8e00ff */
[----:B------:R-:W-:-:S07]  /*165b0*/  IMAD.U32 R3, RZ, RZ, UR4 ;  /* 0x00000004ff037e24 */ /* 0x000fce000f8e00ff */
.L_x_541:
[----:B------:R-:W-:-:S08]  /*165c0*/  NOP ;  /* 0x0000000000007918 */ /* 0x000fd00000000000 */
[----:B0-----:R-:W0:-:S00]  /*165d0*/  USETMAXREG.DEALLOC.CTAPOOL 0x18 ;  /* 0x00000018000079c8 */ /* 0x001e0000080e0500 */
[----:B------:R-:W-:-:S13]  /*165e0*/  ISETP.NE.AND P0, PT, RZ, UR10, PT ;  /* 0x0000000aff007c0c */ /* 0x000fda000bf05270 */
[----:B------:R-:W-:Y:S05]  /*165f0*/  @P0 EXIT ;  /* 0x000000000000094d */ /* 0x000fea0003800000 */
[----:B0-----:R-:W-:Y:S01]  /*16600*/  LOP3.LUT P0, RZ, R0, 0xff, RZ, 0xc0, !PT ;  /* 0x000000ff00ff7812 */ /* 0x001fe2000780c0ff */
[----:B------:R-:W-:Y:S02]  /*16610*/  IMAD.MOV.U32 R0, RZ, RZ, 0x1 ;  /* 0x00000001ff007424 */ /* 0x000fe400078e00ff */
[----:B------:R-:W-:-:S10]  /*16620*/  IMAD.MOV.U32 R6, RZ, RZ, RZ ;  /* 0x000000ffff067224 */ /* 0x000fd400078e00ff */
[----:B------:R-:W-:Y:S05]  /*16630*/  @!P0 BRA `(.L_x_544) ;  /* 0x0000000c00648947 */ /* 0x000fea0003800000 */
[----:B------:R-:W0:Y:S01]  /*16640*/  S2R R4, SR_TID.X ;  /* 0x0000000000047919 */ /* 0x000e220000002100 */
[----:B------:R-:W-:Y:S01]  /*16650*/  ULDC UR4, c[0x0][0x28c] ;  /* 0x0000a30000047ab9 */ /* 0x000fe20000000800 */
[----:B------:R-:W-:Y:S01]  /*16660*/  ULDC UR6, c[0x0][0x658] ;  /* 0x0001960000067ab9 */ /* 0x000fe20000000800 */
[----:B------:R-:W-:Y:S01]  /*16670*/  UIADD3 UR10, UR4, 0x1f, URZ ;  /* 0x0000001f040a7890 */ /* 0x000fe2000fffe03f */
[----:B------:R-:W-:Y:S01]  /*16680*/  BSSY B0, `(.L_x_544) ;  /* 0x00000d4000007945 */ /* 0x000fe20003800000 */
[----:B------:R-:W-:Y:S01]  /*16690*/  UMOV UR7, 0xffffffff ;  /* 0xffffffff00077882 */ /* 0x000fe20000000000 */
[----:B------:R-:W-:Y:S01]  /*166a0*/  ULDC UR5, c[0x0][0x600] ;  /* 0x0001800000057ab9 */ /* 0x000fe20000000800 */
[----:B------:R-:W-:Y:S01]  /*166b0*/  UMOV UR9, 0x1 ;  /* 0x0000000100097882 */ /* 0x000fe20000000000 */
[----:B------:R-:W-:Y:S01]  /*166c0*/  USHF.L.U32 UR7, UR7, UR6, URZ ;  /* 0x0000000607077299 */ /* 0x000fe2000800063f */
[----:B------:R-:W-:Y:S01]  /*166d0*/  MOV R8, 0x1 ;  /* 0x0000000100087802 */ /* 0x000fe20000000f00 */
[----:B------:R-:W-:Y:S01]  /*166e0*/  UIADD3 UR4, UR5, -0x1, URZ ;  /* 0xffffffff05047890 */ /* 0x000fe2000fffe03f */
[----:B------:R-:W-:Y:S01]  /*166f0*/  IMAD.MOV.U32 R0, RZ, RZ, 0x1 ;  /* 0x00000001ff007424 */ /* 0x000fe200078e00ff */
[----:B------:R-:W-:Y:S01]  /*16700*/  USHF.R.S32.HI UR11, URZ, 0x1f, UR10 ;  /* 0x0000001f3f0b7899 */ /* 0x000fe2000801140a */
[----:B------:R-:W-:Y:S01]  /*16710*/  IMAD.MOV.U32 R6, RZ, RZ, RZ ;  /* 0x000000ffff067224 */ /* 0x000fe200078e00ff */
[----:B------:R-:W-:Y:S01]  /*16720*/  ULDC UR8, c[0x0][0xc] ;  /* 0x0000030000087ab9 */ /* 0x000fe20000000800 */
[----:B------:R-:W-:-:S02]  /*16730*/  USHF.L.U32 UR5, UR9, UR6, URZ ;  /* 0x0000000609057299 */ /* 0x000fc4000800063f */
[----:B------:R-:W-:Y:S01]  /*16740*/  ULEA.HI UR11, UR11, UR10, URZ, 0x5 ;  /* 0x0000000a0b0b7291 */ /* 0x000fe2000f8f283f */
[----:B------:R-:W-:Y:S01]  /*16750*/  ULDC UR9, c[0x0][0x10] ;  /* 0x0000040000097ab9 */ /* 0x000fe20000000800 */
[----:B------:R-:W-:Y:S02]  /*16760*/  ULOP3.LUT UR6, URZ, UR7, URZ, 0x33, !UPT ;  /* 0x000000073f067292 */ /* 0x000fe4000f8e333f */
[----:B------:R-:W-:Y:S01]  /*16770*/  UIMAD.WIDE.U32 UR8, UR8, UR9, URZ ;  /* 0x00000009080872a5 */ /* 0x000fe2000f8e003f */
[----:B------:R-:W-:Y:S01]  /*16780*/  ULDC UR7, c[0x0][0x14] ;  /* 0x0000050000077ab9 */ /* 0x000fe20000000800 */
[----:B------:R-:W-:Y:S02]  /*16790*/  USHF.R.S32.HI UR18, URZ, 0x5, UR11 ;  /* 0x000000053f127899 */ /* 0x000fe4000801140b */
[----:B------:R-:W-:Y:S02]  /*167a0*/  UIMAD.WIDE.U32 UR20, UR8, UR7, URZ ;  /* 0x00000007081472a5 */ /* 0x000fe4000f8e003f */
[----:B------:R-:W-:-:S02]  /*167b0*/  UIMAD UR13, UR9, UR7, URZ ;  /* 0x00000007090d72a4 */ /* 0x000fc4000f8e023f */
[----:B------:R-:W-:Y:S01]  /*167c0*/  ULOP3.LUT UR24, UR40, 0x2, URZ, 0xfc, !UPT ;  /* 0x0000000228187892 */ /* 0x000fe2000f8efc3f */
[C---:B0-----:R-:W-:Y:S01]  /*167d0*/  LOP3.LUT P2, RZ, R4.reuse, 0x7f, RZ, 0xc0, !PT ;  /* 0x0000007f04ff7812 */ /* 0x041fe2000784c0ff */
[----:B------:R-:W-:Y:S01]  /*167e0*/  UIADD3 UR13, UR21, UR13, URZ ;  /* 0x0000000d150d7290 */ /* 0x000fe2000fffe03f */
[----:B------:R-:W-:Y:S01]  /*167f0*/  LOP3.LUT P0, RZ, R4, 0x1f, RZ, 0xc0, !PT ;  /* 0x0000001f04ff7812 */ /* 0x000fe2000780c0ff */
[----:B------:R-:W-:Y:S01]  /*16800*/  UIADD3 UR25, UR18, 0x1, URZ ;  /* 0x0000000112197890 */ /* 0x000fe2000fffe03f */
[----:B------:R-:W-:Y:S02]  /*16810*/  ULDC.64 UR22, c[0x0][0x198] ;  /* 0x0000660000167ab9 */ /* 0x000fe40000000a00 */
[----:B------:R-:W-:-:S13]  /*16820*/  PLOP3.LUT P0, PT, P0, P2, PT, 0x8a, 0x0 ;  /* 0x000000000000781c */ /* 0x000fda0000705172 */
.L_x_556:
[----:B------:R-:W-:-:S03]  /*16830*/  UMOV UR7, 0xffffffff ;  /* 0xffffffff00077882 */ /* 0x000fc60000000000 */
[----:B------:R-:W-:Y:S05]  /*16840*/  BRA.DIV UR7, `(.L_x_545) ;  /* 0x00000012073c7947 */ /* 0x000fea000b800000 */
[----:B------:R-:W-:-:S13]  /*16850*/  ELECT P6, URZ, PT ;  /* 0x00000000003f782f */ /* 0x000fda00038c0000 */
.L_x_570:
[----:B------:R-:W0:Y:S01]  /*16860*/  LDC R4, c[0x0][0x28c] ;  /* 0x0000a300ff047b82 */ /* 0x000e220000000800 */
[----:B------:R-:W-:Y:S01]  /*16870*/  BSSY B1, `(.L_x_546) ;  /* 0x0000035000017945 */ /* 0x000fe20003800000 */
[----:B0-----:R-:W-:-:S13]  /*16880*/  ISETP.LT.OR P6, PT, R4, 0x1, !P6 ;  /* 0x000000010400780c */ /* 0x001fda00077c1670 */
[----:B------:R-:W-:Y:S05]  /*16890*/  @P6 BRA `(.L_x_547) ;  /* 0x0000000000c86947 */ /* 0x000fea0003800000 */
[----:B------:R-:W-:Y:S01]  /*168a0*/  IMAD.SHL.U32 R11, R3, 0x100, RZ ;  /* 0x00000100030b7824 */ /* 0x000fe200078e00ff */
[----:B------:R-:W-:Y:S01]  /*168b0*/  MOV R4, R6 ;  /* 0x0000000600047202 */ /* 0x000fe20000000f00 */
[----:B------:R-:W-:Y:S02]  /*168c0*/  IMAD.SHL.U32 R2, R2, 0x100, RZ ;  /* 0x0000010002027824 */ /* 0x000fe400078e00ff */
[----:B------:R-:W-:Y:S02]  /*168d0*/  IMAD.MOV.U32 R12, RZ, RZ, RZ ;  /* 0x000000ffff0c7224 */ /* 0x000fe400078e00ff */
[----:B------:R-:W-:Y:S02]  /*168e0*/  IMAD.U32 R14, RZ, RZ, UR25 ;  /* 0x00000019ff0e7e24 */ /* 0x000fe4000f8e00ff */
[----:B------:R-:W-:-:S07]  /*168f0*/  IMAD.MOV.U32 R3, RZ, RZ, R0 ;  /* 0x000000ffff037224 */ /* 0x000fce00078e0000 */
.L_x_551:
[----:B------:R-:W0:Y:S01]  /*16900*/  S2R R10, SR_CgaCtaId ;  /* 0x00000000000a7919 */ /* 0x000e220000008800 */
[----:B------:R-:W-:Y:S01]  /*16910*/  MOV R5, 0x400 ;  /* 0x0000040000057802 */ /* 0x000fe20000000f00 */
[----:B------:R-:W1:Y:S03]  /*16920*/  @!P2 LDC R7, c[0x0][0x500] ;  /* 0x00014000ff07ab82 */ /* 0x000e660000000800 */
[----:B0-----:R-:W-:Y:S02]  /*16930*/  LEA R13, R10, R5, 0x18 ;  /* 0x000000050a0d7211 */ /* 0x001fe400078ec0ff */
[----:B------:R-:W-:-:S03]  /*16940*/  SHF.L.U32 R5, R3, 0x1f, RZ ;  /* 0x0000001f03057819 */ /* 0x000fc600000006ff */
[----:B------:R-:W-:-:S04]  /*16950*/  IMAD R10, R4, 0x8, R13 ;  /* 0x00000008040a7824 */ /* 0x000fc800078e020d */
[----:B------:R-:W0:Y:S02]  /*16960*/  SYNCS.PHASECHK.TRANS64.TRYWAIT P1, [R10+URZ+0x38], R5 ;  /* 0x000038050a0075a7 */ /* 0x000e24000802017f */
[----:B01----:R-:W-:Y:S05]  /*16970*/  @!P1 BRA `(.L_x_548) ;  /* 0x0000001000109947 */ /* 0x003fea0003800000 */
.L_x_571:
[----:B------:R-:W-:Y:S01]  /*16980*/  UPRMT UR7, UR24, 0x9910, URZ ;  /* 0x0000991018077896 */ /* 0x000fe2000800003f */
[----:B------:R1:W-:Y:S03]  /*16990*/  @!P2 SYNCS.ARRIVE.TRANS64 RZ, [R10+URZ], R7 ;  /* 0x000000070affa9a7 */ /* 0x0003e6000800003f */
[----:B------:R-:W-:-:S06]  /*169a0*/  UISETP.NE.AND UP0, UPT, UR7, 0x2, UPT ;  /* 0x000000020700788c */ /* 0x000fcc000bf05270 */
[----:B------:R-:W-:-:S13]  /*169b0*/  PLOP3.LUT P1, PT, PT, PT, UP0, 0x80, 0x0 ;  /* 0x000000000000781c */ /* 0x000fda0003f2f008 */
[----:B-1----:R-:W-:Y:S05]  /*169c0*/  @P1 BRA `(.L_x_549) ;  /* 0x0000000000041947 */ /* 0x002fea0003800000 */
[----:B------:R-:W-:Y:S01]  /*169d0*/  BPT.TRAP 0x1 ;  /* 0x000000040000795c */ /* 0x000fe20000300000 */
.L_x_549:
[----:B------:R-:W-:Y:S05]  /*169e0*/  @P0 BRA `(.L_x_550) ;  /* 0x0000000000040947 */ /* 0x000fea0003800000 */
[----:B------:R-:W-:Y:S01]  /*169f0*/  BPT.TRAP 0x1 ;  /* 0x000000040000795c */ /* 0x000fe20000300000 */
.L_x_550:
[----:B------:R-:W-:Y:S01]  /*16a00*/  IMAD R13, R4, 0x4000, R13 ;  /* 0x00004000040d7824 */ /* 0x000fe200078e020d */
[----:B------:R-:W-:Y:S01]  /*16a10*/  R2UR UR9, R10 ;  /* 0x000000000a0972ca */ /* 0x000fe200000e0000 */
[----:B------:R-:W-:Y:S01]  /*16a20*/  VIADD R14, R14, 0xffffffff ;  /* 0xffffffff0e0e7836 */ /* 0x000fe20000000000 */
[----:B------:R-:W-:Y:S01]  /*16a30*/  UIADD3 UR14, UP0, UR22, 0xf0, URZ ;  /* 0x000000f0160e7890 */ /* 0x000fe2000ff1e03f */
[----:B------:R-:W-:Y:S01]  /*16a40*/  R2UR UR11, R11 ;  /* 0x000000000b0b72ca */ /* 0x000fe200000e0000 */
[----:B------:R-:W-:Y:S01]  /*16a50*/  UIADD3 UR26, UP1, UR22, 0x1f0, URZ ;  /* 0x000001f0161a7890 */ /* 0x000fe2000ff3e03f */
[----:B------:R-:W-:Y:S01]  /*16a60*/  R2UR UR7, R13 ;  /* 0x000000000d0772ca */ /* 0x000fe200000e0000 */
[----:B------:R-:W-:Y:S01]  /*16a70*/  UIADD3.X UR15, URZ, UR23, URZ, UP0, !UPT ;  /* 0x000000173f0f7290 */ /* 0x000fe200087fe43f */
[----:B------:R-:W-:Y:S01]  /*16a80*/  R2UR UR10, R12 ;  /* 0x000000000c0a72ca */ /* 0x000fe200000e0000 */
[----:B------:R-:W-:Y:S01]  /*16a90*/  VIADD R4, R4, 0x1 ;  /* 0x0000000104047836 */ /* 0x000fe20000000000 */
[----:B------:R-:W-:Y:S01]  /*16aa0*/  R2UR UR12, R9 ;  /* 0x00000000090c72ca */ /* 0x000fe200000e0000 */
[----:B------:R-:W-:Y:S01]  /*16ab0*/  UIADD3.X UR27, URZ, UR23, URZ, UP1, !UPT ;  /* 0x000000173f1b7290 */ /* 0x000fe20008ffe43f */
[----:B------:R-:W-:Y:S01]  /*16ac0*/  R2UR UR19, R2 ;  /* 0x00000000021372ca */ /* 0x000fe200000e0000 */
[----:B------:R-:W-:Y:S01]  /*16ad0*/  UMOV UR16, 0x0 ;  /* 0x0000000000107882 */ /* 0x000fe20000000000 */
[----:B------:R-:W-:Y:S01]  /*16ae0*/  ISETP.GT.AND P3, PT, R14, 0x1, PT ;  /* 0x000000010e00780c */ /* 0x000fe20003f64270 */
[----:B------:R-:W-:Y:S01]  /*16af0*/  UMOV UR17, 0x10000000 ;  /* 0x1000000000117882 */ /* 0x000fe20000000000 */
[----:B------:R-:W-:Y:S01]  /*16b00*/  ISETP.NE.AND P1, PT, R4, 0x7, PT ;  /* 0x000000070400780c */ /* 0x000fe20003f25270 */
[----:B------:R-:W-:-:S02]  /*16b10*/  VIADD R12, R12, 0x20 ;  /* 0x000000200c0c7836 */ /* 0x000fc40000000000 */
[----:B------:R-:W-:Y:S01]  /*16b20*/  UIADD3 UR8, UR7, 0x180, URZ ;  /* 0x0000018007087890 */ /* 0x000fe2000fffe03f */
[----:B0-----:R-:W-:Y:S01]  /*16b30*/  SEL R10, RZ, 0x1, P1 ;  /* 0x00000001ff0a7807 */ /* 0x001fe20000800000 */
[----:B------:R-:W-:Y:S01]  /*16b40*/  UIADD3 UR7, UR7, 0x1c180, URZ ;  /* 0x0001c18007077890 */ /* 0x000fe2000fffe03f */
[----:B------:R-:W-:Y:S02]  /*16b50*/  SEL R4, R4, RZ, P1 ;  /* 0x000000ff04047207 */ /* 0x000fe40000800000 */
[----:B------:R-:W-:-:S04]  /*16b60*/  LOP3.LUT R3, R3, R10, RZ, 0x3c, !PT ;  /* 0x0000000a03037212 */ /* 0x000fc800078e3cff */
[----:B------:R0:W-:Y:S02]  /*16b70*/  UTMALDG.3D [UR8], [UR14], desc[UR16] ;  /* 0x000010080e0075b4 */ /* 0x0001e40008011000 */
[----:B0-----:R-:W-:Y:S01]  /*16b80*/  UMOV UR8, UR7 ;  /* 0x0000000700087c82 */ /* 0x001fe20008000000 */
[----:B------:R-:W-:Y:S02]  /*16b90*/  UMOV UR11, UR19 ;  /* 0x00000013000b7c82 */ /* 0x000fe40008000000 */
[----:B------:R0:W-:Y:S02]  /*16ba0*/  UTMALDG.3D [UR8], [UR26], desc[UR16] ;  /* 0x000010081a0075b4 */ /* 0x0001e40008011000 */
[----:B0-----:R-:W-:Y:S05]  /*16bb0*/  @P3 BRA `(.L_x_551) ;  /* 0xfffffffc00503947 */ /* 0x001fea000383ffff */
.L_x_547:
[----:B------:R-:W-:Y:S05]  /*16bc0*/  BSYNC B1 ;  /* 0x0000000000017941 */ /* 0x000fea0003800000 */
.L_x_546:
[----:B------:R-:W2:Y:S01]  /*16bd0*/  LDL.LU R15, [R1+0x200] ;  /* 0x00020000010f7983 */ /* 0x000ea20000300800 */
[----:B------:R-:W-:Y:S01]  /*16be0*/  LOP3.LUT P3, RZ, R8, 0xff, RZ, 0xc0, !PT ;  /* 0x000000ff08ff7812 */ /* 0x000fe2000786c0ff */
[----:B------:R-:W-:Y:S01]  /*16bf0*/  VIADD R6, R6, UR18 ;  /* 0x0000001206067c36 */ /* 0x000fe20008000000 */
[----:B------:R-:W-:Y:S01]  /*16c00*/  ULDC.64 UR8, c[0x0][0x650] ;  /* 0x0001940000087ab9 */ /* 0x000fe20000000a00 */
[----:B------:R-:W3:Y:S01]  /*16c10*/  LDL.LU R13, [R1+0x204] ;  /* 0x00020400010d7983 */ /* 0x000ee20000300800 */
[----:B------:R-:W-:Y:S01]  /*16c20*/  UISETP.GE.U32.AND UP0, UPT, UR18, 0x7, UPT ;  /* 0x000000071200788c */ /* 0x000fe2000bf06070 */
[C---:B------:R-:W-:Y:S01]  /*16c30*/  IMAD.WIDE.U32 R2, R6.reuse, 0x24924925, RZ ;  /* 0x2492492506027825 */ /* 0x040fe200078e00ff */
[C---:B------:R-:W-:Y:S01]  /*16c40*/  ISETP.GT.U32.AND P1, PT, R6.reuse, 0x6, PT ;  /* 0x000000060600780c */ /* 0x040fe20003f24070 */
[----:B------:R-:W-:Y:S01]  /*16c50*/  BSSY B1, `(.L_x_552) ;  /* 0x0000074000017945 */ /* 0x000fe20003800000 */
[----:B------:R-:W-:Y:S01]  /*16c60*/  PRMT R8, RZ, 0x7610, R8 ;  /* 0x00007610ff087816 */ /* 0x000fe20000000008 */
[----:B------:R-:W-:-:S02]  /*16c70*/  IMAD.IADD R2, R6, 0x1, -R3 ;  /* 0x0000000106027824 */ /* 0x000fc400078e0a03 */
[----:B------:R-:W-:Y:S02]  /*16c80*/  IMAD.MOV.U32 R9, RZ, RZ, -0x1 ;  /* 0xffffffffff097424 */ /* 0x000fe400078e00ff */
[----:B------:R-:W0:Y:S01]  /*16c90*/  @P3 S2R R4, SR_CgaCtaId ;  /* 0x0000000000043919 */ /* 0x000e220000008800 */
[----:B------:R-:W-:Y:S02]  /*16ca0*/  LEA.HI R2, R2, R3, RZ, 0x1f ;  /* 0x0000000302027211 */ /* 0x000fe400078ff8ff */
[----:B------:R-:W-:-:S04]  /*16cb0*/  @P3 MOV R3, 0x400 ;  /* 0x0000040000033802 */ /* 0x000fc80000000f00 */
[----:B0-----:R-:W-:Y:S02]  /*16cc0*/  @P3 LEA R3, R4, R3, 0x18 ;  /* 0x0000000304033211 */ /* 0x001fe400078ec0ff */
[----:B------:R-:W-:Y:S02]  /*16cd0*/  MOV R4, UR18 ;  /* 0x0000001200047c02 */ /* 0x000fe40008000f00 */
[----:B------:R0:W-:Y:S01]  /*16ce0*/  @P3 SYNCS.ARRIVE.TRANS64.A1T0 RZ, [R3+URZ+0x88], RZ ;  /* 0x000088ff03ff39a7 */ /* 0x0001e2000810003f */
[----:B------:R-:W-:Y:S02]  /*16cf0*/  PLOP3.LUT P3, PT, PT, PT, UP0, 0x80, 0x0 ;  /* 0x000000000000781c */ /* 0x000fe40003f6f008 */
[----:B------:R-:W-:Y:S02]  /*16d00*/  ISETP.LT.U32.AND P1, PT, R4, 0x7, P1 ;  /* 0x000000070400780c */ /* 0x000fe40000f21070 */
[----:B------:R-:W-:Y:S02]  /*16d10*/  PRMT R4, RZ, 0x7610, R4 ;  /* 0x00007610ff047816 */ /* 0x000fe40000000004 */
[----:B0-----:R-:W-:-:S04]  /*16d20*/  SEL R3, RZ, 0x1, !P1 ;  /* 0x00000001ff037807 */ /* 0x001fc80004800000 */
[----:B------:R-:W-:Y:S02]  /*16d30*/  LOP3.LUT R0, R0, R3, RZ, 0x3c, !PT ;  /* 0x0000000300007212 */ /* 0x000fe400078e3cff */
[----:B------:R-:W-:Y:S01]  /*16d40*/  SHF.R.U32.HI R3, RZ, 0x2, R2 ;  /* 0x00000002ff037819 */ /* 0x000fe20000011602 */
[----:B------:R-:W-:-:S03]  /*16d50*/  IMAD.MOV.U32 R2, RZ, RZ, -0x1 ;  /* 0xffffffffff027424 */ /* 0x000fc600078e00ff */
[----:B------:R-:W-:Y:S01]  /*16d60*/  @P3 LOP3.LUT R0, R0, 0x1, R3, 0x78, !PT ;  /* 0x0000000100003812 */ /* 0x000fe200078e7803 */
[----:B------:R-:W-:Y:S02]  /*16d70*/  IMAD R6, R3, -0x7, R6 ;  /* 0xfffffff903067824 */ /* 0x000fe400078e0206 */
[----:B------:R-:W-:Y:S01]  /*16d80*/  IMAD.MOV.U32 R3, RZ, RZ, -0x1 ;  /* 0xffffffffff037424 */ /* 0x000fe200078e00ff */
[----:B---3--:R-:W-:-:S04]  /*16d90*/  IADD3 R13, P1, R13, UR20, RZ ;  /* 0x000000140d0d7c10 */ /* 0x008fc8000ff3e0ff */
[----:B--2---:R-:W-:Y:S01]  /*16da0*/  IADD3.X R15, R15, UR13, RZ, P1, !PT ;  /* 0x0000000d0f0f7c10 */ /* 0x004fe20008ffe4ff */
[----:B------:R0:W-:Y:S01]  /*16db0*/  STL [R1+0x204], R13 ;  /* 0x0002040d01007387 */ /* 0x0001e20000100800 */
[----:B------:R-:W-:-:S03]  /*16dc0*/  ISETP.GE.U32.AND P1, PT, R13, UR8, PT ;  /* 0x000000080d007c0c */ /* 0x000fc6000bf26070 */
[----:B------:R0:W-:Y:S01]  /*16dd0*/  STL [R1+0x200], R15 ;  /* 0x0002000f01007387 */ /* 0x0001e20000100800 */
[----:B------:R-:W-:-:S13]  /*16de0*/  ISETP.GE.U32.AND.EX P1, PT, R15, UR9, PT, P1 ;  /* 0x000000090f007c0c */ /* 0x000fda000bf26110 */
[----:B0-----:R-:W-:Y:S05]  /*16df0*/  @P1 BRA `(.L_x_553) ;  /* 0x0000000400641947 */ /* 0x001fea0003800000 */
[----:B------:R-:W0:Y:S01]  /*16e00*/  S2R R7, SR_CTAID.X ;  /* 0x0000000000077919 */ /* 0x000e220000002500 */
[----:B------:R-:W-:Y:S01]  /*16e10*/  ULDC UR7, c[0x0][0x150] ;  /* 0x0000540000077ab9 */ /* 0x000fe20000000800 */
[----:B------:R-:W1:Y:S01]  /*16e20*/  LDC R4, c[0x0][0x144] ;  /* 0x00005100ff047b82 */ /* 0x000e620000000800 */
[----:B------:R-:W-:Y:S01]  /*16e30*/  UISETP.NE.AND UP0, UPT, UR45, URZ, UPT ;  /* 0x0000003f2d00728c */ /* 0x000fe2000bf05270 */
[----:B------:R-:W2:Y:S01]  /*16e40*/  S2R R5, SR_CTAID.Y ;  /* 0x0000000000057919 */ /* 0x000ea20000002600 */
[----:B------:R-:W-:Y:S01]  /*16e50*/  ULDC.64 UR8, c[0x0][0x628] ;  /* 0x00018a0000087ab9 */ /* 0x000fe20000000a00 */
[----:B------:R-:W-:-:S03]  /*16e60*/  ULDC UR10, c[0x0][0x630] ;  /* 0x00018c00000a7ab9 */ /* 0x000fc60000000800 */
[----:B------:R-:W-:Y:S01]  /*16e70*/  PLOP3.LUT P1, PT, PT, PT, UP0, 0x80, 0x0 ;  /* 0x000000000000781c */ /* 0x000fe20003f2f008 */
[----:B------:R-:W3:Y:S01]  /*16e80*/  LDC R10, c[0x0][0x148] ;  /* 0x00005200ff0a7b82 */ /* 0x000ee20000000800 */
[----:B0-----:R-:W-:Y:S02]  /*16e90*/  I2FP.F32.U32 R2, R7 ;  /* 0x0000000700027245 */ /* 0x001fe40000201000 */
[----:B--2---:R-:W-:-:S03]  /*16ea0*/  I2FP.F32.U32 R3, R5 ;  /* 0x0000000500037245 */ /* 0x004fc60000201000 */
[----:B------:R-:W-:Y:S01]  /*16eb0*/  FMUL R2, R2, UR7 ;  /* 0x0000000702027c20 */ /* 0x000fe20008400000 */
[----:B------:R-:W-:Y:S02]  /*16ec0*/  ULDC UR7, c[0x0][0x154] ;  /* 0x0000550000077ab9 */ /* 0x000fe40000000800 */
[----:B------:R-:W-:-:S03]  /*16ed0*/  FMUL R9, R3, UR7 ;  /* 0x0000000703097c20 */ /* 0x000fc60008400000 */
[----:B------:R-:W0:Y:S08]  /*16ee0*/  F2I.U32.TRUNC.NTZ R2, R2 ;  /* 0x0000000200027305 */ /* 0x000e30000020f000 */
[----:B------:R-:W2:Y:S01]  /*16ef0*/  F2I.U32.TRUNC.NTZ R9, R9 ;  /* 0x0000000900097305 */ /* 0x000ea2000020f000 */
[----:B0-----:R-:W-:Y:S02]  /*16f00*/  IMAD.MOV R3, RZ, RZ, -R2 ;  /* 0x000000ffff037224 */ /* 0x001fe400078e0a02 */
[----:B------:R-:W-:-:S02]  /*16f10*/  IMAD.MOV.U32 R2, RZ, RZ, R13 ;  /* 0x000000ffff027224 */ /* 0x000fc400078e000d */
[----:B-1----:R-:W-:Y:S02]  /*16f20*/  IMAD R7, R4, R3, R7 ;  /* 0x0000000304077224 */ /* 0x002fe400078e0207 */
[----:B--2---:R-:W-:-:S04]  /*16f30*/  IMAD.MOV R3, RZ, RZ, -R9 ;  /* 0x000000ffff037224 */ /* 0x004fc800078e0a09 */
[----:B---3--:R-:W-:Y:S01]  /*16f40*/  @P1 IMAD R7, R10, R3, R5 ;  /* 0x000000030a071224 */ /* 0x008fe200078e0205 */
[----:B------:R-:W-:Y:S01]  /*16f50*/  ISETP.NE.U32.AND P1, PT, RZ, UR8, PT ;  /* 0x00000008ff007c0c */ /* 0x000fe2000bf25070 */
[----:B------:R-:W-:-:S03]  /*16f60*/  IMAD.MOV.U32 R3, RZ, RZ, R15 ;  /* 0x000000ffff037224 */ /* 0x000fc600078e000f */
[----:B------:R-:W-:-:S13]  /*16f70*/  ISETP.NE.AND.EX P1, PT, RZ, UR9, PT, P1 ;  /* 0x00000009ff007c0c */ /* 0x000fda000bf25310 */
[----:B------:R-:W-:Y:S05]  /*16f80*/  @!P1 BRA `(.L_x_554) ;  /* 0x0000000000289947 */ /* 0x000fea0003800000 */
[----:B------:R-:W-:Y:S02]  /*16f90*/  ULDC UR7, c[0x0][0x634] ;  /* 0x00018d0000077ab9 */ /* 0x000fe40000000800 */
[----:B------:R-:W-:-:S04]  /*16fa0*/  IADD3 R3, P1, R13, UR7, RZ ;  /* 0x000000070d037c10 */ /* 0x000fc8000ff3e0ff */
[----:B------:R-:W-:-:S05]  /*16fb0*/  IADD3.X R9, RZ, R15, RZ, P1, !PT ;  /* 0x0000000fff097210 */ /* 0x000fca0000ffe4ff */
[----:B------:R-:W-:-:S04]  /*16fc0*/  IMAD.WIDE.U32 R4, R9, UR8, RZ ;  /* 0x0000000809047c25 */ /* 0x000fc8000f8e00ff */
[----:B------:R-:W-:-:S04]  /*16fd0*/  IMAD.WIDE.U32 R4, P1, R3, UR9, R4 ;  /* 0x0000000903047c25 */ /* 0x000fc8000f820004 */
[----:B------:R-:W-:-:S04]  /*16fe0*/  IMAD.WIDE.U32 R2, R3, UR8, RZ ;  /* 0x0000000803027c25 */ /* 0x000fc8000f8e00ff */
[----:B------:R-:W-:Y:S01]  /*16ff0*/  IMAD.MOV.U32 R2, RZ, RZ, R5 ;  /* 0x000000ffff027224 */ /* 0x000fe200078e0005 */
[----:B------:R-:W-:Y:S01]  /*17000*/  IADD3 RZ, P3, R3, R4, RZ ;  /* 0x0000000403ff7210 */ /* 0x000fe20007f7e0ff */
[----:B------:R-:W-:-:S04]  /*17010*/  IMAD.X R3, RZ, RZ, RZ, P1 ;  /* 0x000000ffff037224 */ /* 0x000fc800008e06ff */
[----:B------:R-:W-:-:S08]  /*17020*/  IMAD.WIDE.U32.X R2, R9, UR9, R2, P3 ;  /* 0x0000000909027c25 */ /* 0x000fd000098e0402 */
.L_x_554:
[--C-:B------:R-:W-:Y:S01]  /*17030*/  SHF.R.U64 R9, R2, UR10, R3.reuse ;  /* 0x0000000a02097c19 */ /* 0x100fe20008001203 */
[----:B------:R-:W-:Y:S01]  /*17040*/  ULDC.64 UR8, c[0x0][0x620] ;  /* 0x0001880000087ab9 */ /* 0x000fe20000000a00 */
[----:B------:R-:W-:Y:S01]  /*17050*/  SHF.R.U32.HI R2, RZ, UR10, R3 ;  /* 0x0000000aff027c19 */ /* 0x000fe20008011603 */
[----:B------:R-:W-:Y:S01]  /*17060*/  IMAD.MOV.U32 R3, RZ, RZ, R15 ;  /* 0x000000ffff037224 */ /* 0x000fe200078e000f */
[----:B------:R-:W-:Y:S01]  /*17070*/  IADD3 R11, P1, RZ, -R9, RZ ;  /* 0x80000009ff0b7210 */ /* 0x000fe20007f3e0ff */
[----:B------:R-:W-:-:S04]  /*17080*/  ULDC UR7, c[0x0][0x618] ;  /* 0x0001860000077ab9 */ /* 0x000fc80000000800 */
[----:B------:R-:W-:-:S04]  /*17090*/  IMAD.X R2, RZ, RZ, ~R2, P1 ;  /* 0x000000ffff027224 */ /* 0x000fc800008e0e02 */
[----:B------:R-:W-:-:S04]  /*170a0*/  IMAD R2, R2, UR8, RZ ;  /* 0x0000000802027c24 */ /* 0x000fc8000f8e02ff */
[----:B------:R-:W-:Y:S02]  /*170b0*/  IMAD R5, R11, UR9, R2 ;  /* 0x000000090b057c24 */ /* 0x000fe4000f8e0202 */
[----:B------:R-:W-:-:S04]  /*170c0*/  IMAD.MOV.U32 R2, RZ, RZ, R13 ;  /* 0x000000ffff027224 */ /* 0x000fc800078e000d */
[----:B------:R-:W-:Y:S01]  /*170d0*/  IMAD.WIDE.U32 R2, R11, UR8, R2 ;  /* 0x000000080b027c25 */ /* 0x000fe2000f8e0002 */
[----:B------:R-:W-:Y:S02]  /*170e0*/  ULDC.64 UR8, c[0x0][0x640] ;  /* 0x0001900000087ab9 */ /* 0x000fe40000000a00 */
[----:B------:R-:W-:Y:S01]  /*170f0*/  ISETP.NE.U32.AND P1, PT, RZ, UR8, PT ;  /* 0x00000008ff007c0c */ /* 0x000fe2000bf25070 */
[----:B------:R-:W-:-:S03]  /*17100*/  IMAD.IADD R3, R3, 0x1, R5 ;  /* 0x0000000103037824 */ /* 0x000fc600078e0205 */
[----:B------:R-:W-:Y:S02]  /*17110*/  ISETP.NE.AND.EX P1, PT, RZ, UR9, PT, P1 ;  /* 0x00000009ff007c0c */ /* 0x000fe4000bf25310 */
[--C-:B------:R-:W-:Y:S02]  /*17120*/  SHF.R.U64 R10, R2, UR7, R3.reuse ;  /* 0x00000007020a7c19 */ /* 0x100fe40008001203 */
[----:B------:R-:W-:Y:S01]  /*17130*/  SHF.R.U32.HI R3, RZ, UR7, R3 ;  /* 0x00000007ff037c19 */ /* 0x000fe20008011603 */
[----:B------:R-:W-:-:S03]  /*17140*/  ULDC UR7, c[0x0][0x608] ;  /* 0x0001820000077ab9 */ /* 0x000fc60000000800 */
[--C-:B------:R-:W-:Y:S02]  /*17150*/  SHF.R.U64 R12, R10, UR7, R3.reuse ;  /* 0x000000070a0c7c19 */ /* 0x100fe40008001203 */
[----:B------:R-:W-:Y:S01]  /*17160*/  SHF.R.U32.HI R3, RZ, UR7, R3 ;  /* 0x00000007ff037c19 */ /* 0x000fe20008011603 */
[----:B------:R-:W-:-:S03]  /*17170*/  ULDC UR7, c[0x0][0x658] ;  /* 0x0001960000077ab9 */ /* 0x000fc60000000800 */
[--C-:B------:R-:W-:Y:S02]  /*17180*/  SHF.R.U64 R11, R12, UR7, R3.reuse ;  /* 0x000000070c0b7c19 */ /* 0x100fe40008001203 */
[----:B------:R-:W-:-:S03]  /*17190*/  SHF.R.U32.HI R13, RZ, UR7, R3 ;  /* 0x00000007ff0d7c19 */ /* 0x000fc60008011603 */
[----:B------:R-:W-:Y:S01]  /*171a0*/  IMAD.MOV.U32 R2, RZ, RZ, R11 ;  /* 0x000000ffff027224 */ /* 0x000fe200078e000b */
[----:B------:R-:W-:Y:S01]  /*171b0*/  MOV R3, R13 ;  /* 0x0000000d00037202 */ /* 0x000fe20000000f00 */
[----:B------:R-:W-:Y:S06]  /*171c0*/  @!P1 BRA `(.L_x_555) ;  /* 0x0000000000289947 */ /* 0x000fec0003800000 */
[----:B------:R-:W-:Y:S02]  /*171d0*/  ULDC UR7, c[0x0][0x64c] ;  /* 0x0001930000077ab9 */ /* 0x000fe40000000800 */
[----:B------:R-:W-:-:S05]  /*171e0*/  IADD3 R3, P1, R11, UR7, RZ ;  /* 0x000000070b037c10 */ /* 0x000fca000ff3e0ff */
[----:B------:R-:W-:-:S04]  /*171f0*/  IMAD.X R13, RZ, RZ, R13, P1 ;  /* 0x000000ffff0d7224 */ /* 0x000fc800008e060d */
[----:B------:R-:W-:-:S04]  /*17200*/  IMAD.WIDE.U32 R4, R13, UR8, RZ ;  /* 0x000000080d047c25 */ /* 0x000fc8000f8e00ff */
[----:B------:R-:W-:-:S04]  /*17210*/  IMAD.WIDE.U32 R4, P1, R3, UR9, R4 ;  /* 0x0000000903047c25 */ /* 0x000fc8000f820004 */
[----:B------:R-:W-:-:S04]  /*17220*/  IMAD.WIDE.U32 R2, R3, UR8, RZ ;  /* 0x0000000803027c25 */ /* 0x000fc8000f8e00ff */
[----:B------:R-:W-:Y:S01]  /*17230*/  IMAD.MOV.U32 R2, RZ, RZ, R5 ;  /* 0x000000ffff027224 */ /* 0x000fe200078e0005 */
[----:B------:R-:W-:Y:S01]  /*17240*/  IADD3 RZ, P3, R3, R4, RZ ;  /* 0x0000000403ff7210 */ /* 0x000fe20007f7e0ff */
[----:B------:R-:W-:-:S04]  /*17250*/  IMAD.X R3, RZ, RZ, RZ, P1 ;  /* 0x000000ffff037224 */ /* 0x000fc800008e06ff */
[----:B------:R-:W-:-:S08]  /*17260*/  IMAD.WIDE.U32.X R2, R13, UR9, R2, P3 ;  /* 0x000000090d027c25 */ /* 0x000fd000098e0402 */
.L_x_555:
[----:B------:R-:W-:Y:S01]  /*17270*/  ULDC UR7, c[0x0][0x648] ;  /* 0x0001920000077ab9 */ /* 0x000fe20000000800 */
[----:B------:R-:W-:Y:S01]  /*17280*/  LOP3.LUT R12, R12, UR6, RZ, 0xc0, !PT ;  /* 0x000000060c0c7c12 */ /* 0x000fe2000f8ec0ff */
[----:B------:R-:W-:Y:S01]  /*17290*/  UISETP.NE.AND UP0, UPT, UR45, URZ, UPT ;  /* 0x0000003f2d00728c */ /* 0x000fe2000bf05270 */
[----:B------:R-:W-:Y:S01]  /*172a0*/  SHF.R.U64 R3, R2, UR7, R3 ;  /* 0x0000000702037c19 */ /* 0x000fe20008001203 */
[----:B------:R-:W-:Y:S01]  /*172b0*/  ULDC UR7, c[0x0][0x638] ;  /* 0x00018e0000077ab9 */ /* 0x000fe20000000800 */
[----:B------:R-:W-:-:S03]  /*172c0*/  LOP3.LUT R4, R10, UR4, RZ, 0xc0, !PT ;  /* 0x000000040a047c12 */ /* 0x000fc6000f8ec0ff */
[----:B------:R-:W-:Y:S01]  /*172d0*/  IMAD.MOV R2, RZ, RZ, -R3 ;  /* 0x000000ffff027224 */ /* 0x000fe200078e0a03 */
[----:B------:R-:W-:Y:S01]  /*172e0*/  PLOP3.LUT P1, PT, PT, PT, UP0, 0x40, 0x0 ;  /* 0x000000000000781c */ /* 0x000fe20003f2e808 */
[----:B------:R-:W-:Y:S01]  /*172f0*/  IMAD R12, R3, UR5, R12 ;  /* 0x00000005030c7c24 */ /* 0x000fe2000f8e020c */
[----:B------:R-:W-:Y:S01]  /*17300*/  PLOP3.LUT P3, PT, PT, PT, UP0, 0x40, 0x0 ;  /* 0x000000000000781c */ /* 0x000fe20003f6e808 */
[----:B------:R-:W-:Y:S01]  /*17310*/  IMAD R11, R2, UR7, R11 ;  /* 0x00000007020b7c24 */ /* 0x000fe2000f8e020b */
[----:B------:R-:W-:Y:S02]  /*17320*/  ULDC UR7, c[0x0][0x610] ;  /* 0x0001840000077ab9 */ /* 0x000fe40000000800 */
[----:B------:R-:W-:Y:S01]  /*17330*/  IMAD R7, R12, UR7, R7 ;  /* 0x000000070c077c24 */ /* 0x000fe2000f8e0207 */
[----:B------:R-:W-:Y:S02]  /*17340*/  ULDC UR7, c[0x0][0x600] ;  /* 0x0001800000077ab9 */ /* 0x000fe40000000800 */
[----:B------:R-:W-:-:S05]  /*17350*/  IMAD R4, R11, UR7, R4 ;  /* 0x000000070b047c24 */ /* 0x000fca000f8e0204 */
[----:B------:R-:W-:Y:S02]  /*17360*/  SEL R2, R4, R7, P1 ;  /* 0x0000000704027207 */ /* 0x000fe40000800000 */
[----:B------:R-:W-:Y:S01]  /*17370*/  SEL R3, R7, R4, P3 ;  /* 0x0000000407037207 */ /* 0x000fe20001800000 */
[----:B------:R-:W-:-:S07]  /*17380*/  IMAD.MOV.U32 R4, RZ, RZ, 0x1 ;  /* 0x00000001ff047424 */ /* 0x000fce00078e00ff */
.L_x_553:
[----:B------:R-:W-:Y:S05]  /*17390*/  BSYNC B1 ;  /* 0x0000000000017941 */ /* 0x000fea0003800000 */
.L_x_552:
[----:B------:R-:W-:-:S13]  /*173a0*/  LOP3.LUT P1, RZ, R4, 0xff, RZ, 0xc0, !PT ;  /* 0x000000ff04ff7812 */ /* 0x000fda000782c0ff */
[----:B------:R-:W-:Y:S05]  /*173b0*/  @P1 BRA `(.L_x_556) ;  /* 0xfffffff4001c1947 */ /* 0x000fea000383ffff */
[----:B------:R-:W-:Y:S05]  /*173c0*/  BSYNC B0 ;  /* 0x0000000000007941 */ /* 0x000fea0003800000 */
.L_x_544:
[----:B------:R-:W-:-:S03]  /*173d0*/  UMOV UR7, 0xffffffff ;  /* 0xffffffff00077882 */ /* 0x000fc60000000000 */
[----:B------:R-:W-:Y:S05]  /*173e0*/  BRA.DIV UR7, `(.L_x_557) ;  /* 0x0000000607887947 */ /* 0x000fea000b800000 */
[----:B------:R-:W-:-:S13]  /*173f0*/  ELECT P6, URZ, PT ;  /* 0x00000000003f782f */ /* 0x000fda00038c0000 */
.L_x_574:
[----:B------:R-:W-:Y:S04]  /*17400*/  BSSY B0, `(.L_x_558) ;  /* 0x0000047000007945 */ /* 0x000fe80003800000 */
[----:B------:R-:W-:Y:S05]  /*17410*/  @!P6 BRA `(.L_x_559) ;  /* 0x000000040014e947 */ /* 0x000fea0003800000 */
[----:B------:R-:W-:-:S04]  /*17420*/  ULOP3.LUT UR7, UR40, 0x2, URZ, 0xfc, !UPT ;  /* 0x0000000228077892 */ /* 0x000fc8000f8efc3f */
[----:B------:R-:W-:-:S06]  /*17430*/  UISETP.NE.AND UP0, UPT, UR7, 0x3, UPT ;  /* 0x000000030700788c */ /* 0x000fcc000bf05270 */
[----:B------:R-:W-:-:S13]  /*17440*/  PLOP3.LUT P0, PT, PT, PT, UP0, 0x80, 0x0 ;  /* 0x000000000000781c */ /* 0x000fda0003f0f008 */
[----:B------:R-:W-:Y:S05]  /*17450*/  @!P0 BRA `(.L_x_560) ;  /* 0x0000000000048947 */ /* 0x000fea0003800000 */
[----:B------:R-:W-:Y:S01]  /*17460*/  BPT.TRAP 0x1 ;  /* 0x000000040000795c */ /* 0x000fe20000300000 */
.L_x_560:
[----:B------:R-:W0:Y:S01]  /*17470*/  S2R R3, SR_CgaCtaId ;  /* 0x0000000000037919 */ /* 0x000e220000008800 */
[----:B------:R-:W-:-:S04]  /*17480*/  MOV R2, 0x400 ;  /* 0x0000040000027802 */ /* 0x000fc80000000f00 */
[----:B0-----:R-:W-:Y:S02]  /*17490*/  LEA R3, R3, R2, 0x18 ;  /* 0x0000000203037211 */ /* 0x001fe400078ec0ff */
[----:B------:R-:W-:-:S03]  /*174a0*/  SHF.L.U32 R2, R0, 0x1f, RZ ;  /* 0x0000001f00027819 */ /* 0x000fc600000006ff */
[----:B------:R-:W-:-:S04]  /*174b0*/  VIADD R3, R3, 0x38 ;  /* 0x0000003803037836 */ /* 0x000fc80000000000 */
[----:B------:R-:W-:-:S04]  /*174c0*/  IMAD R5, R6, 0x8, R3 ;  /* 0x0000000806057824 */ /* 0x000fc800078e0203 */
[----:B------:R-:W0:Y:S02]  /*174d0*/  SYNCS.PHASECHK.TRANS64.TRYWAIT P0, [R5+URZ], R2 ;  /* 0x00000002050075a7 */ /* 0x000e24000800017f */
[----:B0-----:R-:W-:Y:S05]  /*174e0*/  @!P0 BRA `(.L_x_561) ;  /* 0x0000000400688947 */ /* 0x001fea0003800000 */
.L_x_575:
[----:B------:R-:W-:-:S04]  /*174f0*/  IADD3 R6, R6, 0x1, RZ ;  /* 0x0000000106067810 */ /* 0x000fc80007ffe0ff */
[----:B------:R-:W-:-:S04]  /*17500*/  ISETP.NE.AND P0, PT, R6, 0x7, PT ;  /* 0x000000070600780c */ /* 0x000fc80003f05270 */
[----:B0-----:R-:W-:Y:S02]  /*17510*/  SEL R5, RZ, 0x1, P0 ;  /* 0x00000001ff057807 */ /* 0x001fe40000000000 */
[----:B------:R-:W-:Y:S02]  /*17520*/  SEL R6, R6, RZ, P0 ;  /* 0x000000ff06067207 */ /* 0x000fe40000000000 */
[----:B------:R-:W-:-:S03]  /*17530*/  LOP3.LUT R5, R0, R5, RZ, 0x3c, !PT ;  /* 0x0000000500057212 */ /* 0x000fc600078e3cff */
[----:B------:R-:W-:Y:S01]  /*17540*/  IMAD R7, R6, 0x8, R3 ;  /* 0x0000000806077824 */ /* 0x000fe200078e0203 */
[----:B------:R-:W-:-:S04]  /*17550*/  SHF.L.U32 R0, R5, 0x1f, RZ ;  /* 0x0000001f05007819 */ /* 0x000fc800000006ff */
[----:B------:R-:W0:Y:S02]  /*17560*/  SYNCS.PHASECHK.TRANS64.TRYWAIT P0, [R7+URZ], R0 ;  /* 0x00000000070075a7 */ /* 0x000e24000800017f */
[----:B0-----:R-:W-:Y:S05]  /*17570*/  @!P0 BRA `(.L_x_562) ;  /* 0x0000000400588947 */ /* 0x001fea0003800000 */
.L_x_576:
[----:B0-----:R-:W-:-:S05]  /*17580*/  VIADD R0, R6, 0x1 ;  /* 0x0000000106007836 */ /* 0x001fca0000000000 */
[----:B------:R-:W-:-:S04]  /*17590*/  ISETP.NE.AND P0, PT, R0, 0x7, PT ;  /* 0x000000070000780c */ /* 0x000fc80003f05270 */
[----:B------:R-:W-:Y:S02]  /*175a0*/  SEL R2, RZ, 0x1, P0 ;  /* 0x00000001ff027807 */ /* 0x000fe40000000000 */
[----:B------:R-:W-:Y:S02]  /*175b0*/  SEL R4, R0, RZ, P0 ;  /* 0x000000ff00047207 */ /* 0x000fe40000000000 */
[----:B------:R-:W-:-:S03]  /*175c0*/  LOP3.LUT R5, R5, R2, RZ, 0x3c, !PT ;  /* 0x0000000205057212 */ /* 0x000fc600078e3cff */
[----:B------:R-:W-:Y:S01]  /*175d0*/  IMAD R7, R4, 0x8, R3 ;  /* 0x0000000804077824 */ /* 0x000fe200078e0203 */
[----:B------:R-:W-:-:S04]  /*175e0*/  SHF.L.U32 R0, R5, 0x1f, RZ ;  /* 0x0000001f05007819 */ /* 0x000fc800000006ff */
[----:B------:R-:W0:Y:S02]  /*175f0*/  SYNCS.PHASECHK.TRANS64.TRYWAIT P0, [R7+URZ], R0 ;  /* 0x00000000070075a7 */ /* 0x000e24000800017f */
[----:B0-----:R-:W-:Y:S05]  /*17600*/  @!P0 BRA `(.L_x_563) ;  /* 0x0000000400488947 */ /* 0x001fea0003800000 */
.L_x_577:
        /* <DEDUP_REMOVED lines=9> */
.L_x_578:
        /* <DEDUP_REMOVED lines=9> */
.L_x_579:
[----:B0-----:R-:W-:-:S04]  /*17730*/  IADD3 R0, R4, 0x1, RZ ;  /* 0x0000000104007810 */ /* 0x001fc80007ffe0ff */
        /* <DEDUP_REMOVED lines=8> */
.L_x_580:
[----:B0-----:R-:W-:-:S05]  /*177c0*/  VIADD R0, R4, 0x1 ;  /* 0x0000000104007836 */ /* 0x001fca0000000000 */
[----:B------:R-:W-:-:S04]  /*177d0*/  ISETP.NE.AND P0, PT, R0, 0x7, PT ;  /* 0x000000070000780c */ /* 0x000fc80003f05270 */
[----:B------:R-:W-:Y:S02]  /*177e0*/  SEL R2, RZ, 0x1, P0 ;  /* 0x00000001ff027807 */ /* 0x000fe40000000000 */
[----:B------:R-:W-:Y:S02]  /*177f0*/  SEL R0, R0, RZ, P0 ;  /* 0x000000ff00007207 */ /* 0x000fe40000000000 */
[----:B------:R-:W-:-:S03]  /*17800*/  LOP3.LUT R2, R5, R2, RZ, 0x3c, !PT ;  /* 0x0000000205027212 */ /* 0x000fc600078e3cff */
[----:B------:R-:W-:Y:S01]  /*17810*/  IMAD R3, R0, 0x8, R3 ;  /* 0x0000000800037824 */ /* 0x000fe200078e0203 */
[----:B------:R-:W-:-:S07]  /*17820*/  SHF.L.U32 R0, R2, 0x1f, RZ ;  /* 0x0000001f02007819 */ /* 0x000fce00000006ff */
.L_x_567:
[----:B0-----:R0:W1:Y:S02]  /*17830*/  SYNCS.PHASECHK.TRANS64.TRYWAIT P0, [R3+URZ], R0 ;  /* 0x00000000030075a7 */ /* 0x001064000800017f */
[----:B-1----:R-:W-:Y:S05]  /*17840*/  @!P0 NANOSLEEP.SYNCS 0x989680 ;  /* 0x009896800000895d */ /* 0x002fea0003900000 */
[----:B------:R-:W1:Y:S02]  /*17850*/  @!P0 SYNCS.PHASECHK.TRANS64 P0, [R3+URZ], R0 ;  /* 0x00000000030085a7 */ /* 0x000e64000800007f */
[----:B-1----:R-:W-:Y:S05]  /*17860*/  @!P0 BRA `(.L_x_567) ;  /* 0xfffffffc00f08947 */ /* 0x002fea000383ffff */
.L_x_559:
[----:B------:R-:W-:Y:S05]  /*17870*/  BSYNC B0 ;  /* 0x0000000000007941 */ /* 0x000fea0003800000 */
.L_x_558:
[----:B------:R-:W-:Y:S05]  /*17880*/  EXIT ;  /* 0x000000000000794d */ /* 0x000fea0003800000 */
.L_x_17:
[----:B-1----:R1:W4:Y:S02]  /*17890*/  SYNCS.PHASECHK.TRANS64.TRYWAIT P1, [R3+URZ], R0 ;  /* 0x00000000030075a7 */ /* 0x002324000802017f */
[----:B----4-:R-:W-:Y:S05]  /*178a0*/  @!P1 NANOSLEEP.SYNCS 0x989680 ;  /* 0x009896800000995d */ /* 0x010fea0003900000 */
[----:B------:R-:W4:Y:S02]  /*178b0*/  @!P1 SYNCS.PHASECHK.TRANS64 P1, [R3+URZ], R0 ;  /* 0x00000000030095a7 */ /* 0x000f24000802007f */
[----:B----4-:R-:W-:Y:S05]  /*178c0*/  @!P1 BRA `(.L_x_17) ;  /* 0xfffffffc00f09947 */ /* 0x010fea000383ffff */
[----:B------:R-:W-:Y:S05]  /*178d0*/  BRA `(.L_x_16) ;  /* 0xfffffe9800e87947 */ /* 0x000fea000383ffff */
.L_x_22:
[----:B-1----:R-:W-:-:S04]  /*178e0*/  IMAD.U32 R5, RZ, RZ, UR4 ;  /* 0x00000004ff057e24 */ /* 0x002fc8000f8e00ff */
[----:B------:R1:W2:Y:S03]  /*178f0*/  SYNCS.PHASECHK.TRANS64.TRYWAIT P1, [R5+URZ], R4 ;  /* 0x00000004050075a7 */ /* 0x0002a6000802017f */
[----:B--2---:R-:W-:Y:S05]  /*17900*/  @!P1 NANOSLEEP.SYNCS 0x989680 ;  /* 0x009896800000995d */ /* 0x004fea0003900000 */
[----:B------:R-:W2:Y:S02]  /*17910*/  @!P1 SYNCS.PHASECHK.TRANS64 P1, [R5+URZ], R4 ;  /* 0x00000004050095a7 */ /* 0x000ea4000802007f */
[----:B--2---:R-:W-:Y:S05]  /*17920*/  @!P1 BRA `(.L_x_22) ;  /* 0xfffffffc00ec9947 */ /* 0x004fea000383ffff */
[----:B------:R-:W-:Y:S05]  /*17930*/  BRA `(.L_x_21) ;  /* 0xfffffeb000487947 */ /* 0x000fea000383ffff */
.L_x_545:
[----:B------:R-:W-:Y:S01]  /*17940*/  BSSY B1, `(.L_x_568) ;  /* 0x0000006000017945 */ /* 0x000fe20003800000 */
[----:B------:R-:W-:-:S07]  /*17950*/  IMAD.MOV.U32 R15, RZ, RZ, -0x1 ;  /* 0xffffffffff0f7424 */ /* 0x000fce00078e00ff */
[----:B------:R-:W-:Y:S05]  /*17960*/  WARPSYNC.COLLECTIVE R15, `(.L_x_569) ;  /* 0x000000000f0c7348 */ /* 0x000fea0003c00000 */
[----:B------:R-:W-:Y:S02]  /*17970*/  ELECT P6, UR62, PT ;  /* 0x00000000003e782f */ /* 0x000fe400038c0000 */
[----:B------:R-:W-:Y:S01]  /*17980*/  MOV R14, UR62 ;  /* 0x0000003e000e7c02 */ /* 0x000fe20008000f00 */
[----:B------:R-:W-:Y:S10]  /*17990*/  ENDCOLLECTIVE ;  /* 0x000000000000791b */ /* 0x000ff40003800000 */
.L_x_569:
[----:B------:R-:W-:Y:S05]  /*179a0*/  BSYNC B1 ;  /* 0x0000000000017941 */ /* 0x000fea0003800000 */
.L_x_568:
[----:B------:R-:W-:Y:S05]  /*179b0*/  BRA `(.L_x_570) ;  /* 0xffffffec00a87947 */ /* 0x000fea000383ffff */
.L_x_548:
[----:B0-----:R0:W1:Y:S02]  /*179c0*/  SYNCS.PHASECHK.TRANS64.TRYWAIT P1, [R10+URZ+0x38], R5 ;  /* 0x000038050a0075a7 */ /* 0x001064000802017f */
[----:B-1----:R-:W-:Y:S05]  /*179d0*/  @!P1 NANOSLEEP.SYNCS 0x989680 ;  /* 0x009896800000995d */ /* 0x002fea0003900000 */
[----:B------:R-:W1:Y:S02]  /*179e0*/  @!P1 SYNCS.PHASECHK.TRANS64 P1, [R10+URZ+0x38], R5 ;  /* 0x000038050a0095a7 */ /* 0x000e64000802007f */
[----:B-1----:R-:W-:Y:S05]  /*179f0*/  @!P1 BRA `(.L_x_548) ;  /* 0xfffffffc00f09947 */ /* 0x002fea000383ffff */
[----:B------:R-:W-:Y:S05]  /*17a00*/  BRA `(.L_x_571) ;  /* 0xffffffec00dc7947 */ /* 0x000fea000383ffff */
.L_x_557:
[----:B------:R-:W-:Y:S01]  /*17a10*/  BSSY B0, `(.L_x_572) ;  /* 0x0000006000007945 */ /* 0x000fe20003800000 */
[----:B------:R-:W-:-:S07]  /*17a20*/  IMAD.MOV.U32 R15, RZ, RZ, -0x1 ;  /* 0xffffffffff0f7424 */ /* 0x000fce00078e00ff */
[----:B------:R-:W-:Y:S05]  /*17a30*/  WARPSYNC.COLLECTIVE R15, `(.L_x_573) ;  /* 0x000000000f0c7348 */ /* 0x000fea0003c00000 */
[----:B------:R-:W-:Y:S02]  /*17a40*/  ELECT P6, UR62, PT ;  /* 0x00000000003e782f */ /* 0x000fe400038c0000 */
[----:B------:R-:W-:Y:S01]  /*17a50*/  MOV R14, UR62 ;  /* 0x0000003e000e7c02 */ /* 0x000fe20008000f00 */
[----:B------:R-:W-:Y:S10]  /*17a60*/  ENDCOLLECTIVE ;  /* 0x000000000000791b */ /* 0x000ff40003800000 */
.L_x_573:
[----:B------:R-:W-:Y:S05]  /*17a70*/  BSYNC B0 ;  /* 0x0000000000007941 */ /* 0x000fea0003800000 */
.L_x_572:
[----:B------:R-:W-:Y:S05]  /*17a80*/  BRA `(.L_x_574) ;  /* 0xfffffff8005c7947 */ /* 0x000fea000383ffff */
.L_x_561:
[----:B0-----:R0:W1:Y:S02]  /*17a90*/  SYNCS.PHASECHK.TRANS64.TRYWAIT P0, [R5+URZ], R2 ;  /* 0x00000002050075a7 */ /* 0x001064000800017f */
[----:B-1----:R-:W-:Y:S05]  /*17aa0*/  @!P0 NANOSLEEP.SYNCS 0x989680 ;  /* 0x009896800000895d */ /* 0x002fea0003900000 */
[----:B------:R-:W1:Y:S02]  /*17ab0*/  @!P0 SYNCS.PHASECHK.TRANS64 P0, [R5+URZ], R2 ;  /* 0x00000002050085a7 */ /* 0x000e64000800007f */
[----:B-1----:R-:W-:Y:S05]  /*17ac0*/  @!P0 BRA `(.L_x_561) ;  /* 0xfffffffc00f08947 */ /* 0x002fea000383ffff */
[----:B------:R-:W-:Y:S05]  /*17ad0*/  BRA `(.L_x_575) ;  /* 0xfffffff800847947 */ /* 0x000fea000383ffff */
.L_x_562:
[----:B0-----:R0:W1:Y:S02]  /*17ae0*/  SYNCS.PHASECHK.TRANS64.TRYWAIT P0, [R7+URZ], R0 ;  /* 0x00000000070075a7 */ /* 0x001064000800017f */
[----:B-1----:R-:W-:Y:S05]  /*17af0*/  @!P0 NANOSLEEP.SYNCS 0x989680 ;  /* 0x009896800000895d */ /* 0x002fea0003900000 */
[----:B------:R-:W1:Y:S02]  /*17b00*/  @!P0 SYNCS.PHASECHK.TRANS64 P0, [R7+URZ], R0 ;  /* 0x00000000070085a7 */ /* 0x000e64000800007f */
[----:B-1----:R-:W-:Y:S05]  /*17b10*/  @!P0 BRA `(.L_x_562) ;  /* 0xfffffffc00f08947 */ /* 0x002fea000383ffff */
[----:B------:R-:W-:Y:S05]  /*17b20*/  BRA `(.L_x_576) ;  /* 0xfffffff800947947 */ /* 0x000fea000383ffff */
.L_x_563:
[----:B0-----:R0:W1:Y:S02]  /*17b30*/  SYNCS.PHASECHK.TRANS64.TRYWAIT P0, [R7+URZ], R0 ;  /* 0x00000000070075a7 */ /* 0x001064000800017f */
[----:B-1----:R-:W-:Y:S05]  /*17b40*/  @!P0 NANOSLEEP.SYNCS 0x989680 ;  /* 0x009896800000895d */ /* 0x002fea0003900000 */
[----:B------:R-:W1:Y:S02]  /*17b50*/  @!P0 SYNCS.PHASECHK.TRANS64 P0, [R7+URZ], R0 ;  /* 0x00000000070085a7 */ /* 0x000e64000800007f */
[----:B-1----:R-:W-:Y:S05]  /*17b60*/  @!P0 BRA `(.L_x_563) ;  /* 0xfffffffc00f08947 */ /* 0x002fea000383ffff */
[----:B------:R-:W-:Y:S05]  /*17b70*/  BRA `(.L_x_577) ;  /* 0xfffffff800a47947 */ /* 0x000fea000383ffff */
.L_x_564:
[----:B0-----:R0:W1:Y:S02]  /*17b80*/  SYNCS.PHASECHK.TRANS64.TRYWAIT P0, [R7+URZ], R0 ;  /* 0x00000000070075a7 */ /* 0x001064000800017f */
[----:B-1----:R-:W-:Y:S05]  /*17b90*/  @!P0 NANOSLEEP.SYNCS 0x989680 ;  /* 0x009896800000895d */ /* 0x002fea0003900000 */
[----:B------:R-:W1:Y:S02]  /*17ba0*/  @!P0 SYNCS.PHASECHK.TRANS64 P0, [R7+URZ], R0 ;  /* 0x00000000070085a7 */ /* 0x000e64000800007f */
[----:B-1----:R-:W-:Y:S05]  /*17bb0*/  @!P0 BRA `(.L_x_564) ;  /* 0xfffffffc00f08947 */ /* 0x002fea000383ffff */
[----:B------:R-:W-:Y:S05]  /*17bc0*/  BRA `(.L_x_578) ;  /* 0xfffffff800b47947 */ /* 0x000fea000383ffff */
.L_x_565:
[----:B0-----:R0:W1:Y:S02]  /*17bd0*/  SYNCS.PHASECHK.TRANS64.TRYWAIT P0, [R7+URZ], R0 ;  /* 0x00000000070075a7 */ /* 0x001064000800017f */
[----:B-1----:R-:W-:Y:S05]  /*17be0*/  @!P0 NANOSLEEP.SYNCS 0x989680 ;  /* 0x009896800000895d */ /* 0x002fea0003900000 */
[----:B------:R-:W1:Y:S02]  /*17bf0*/  @!P0 SYNCS.PHASECHK.TRANS64 P0, [R7+URZ], R0 ;  /* 0x00000000070085a7 */ /* 0x000e64000800007f */
[----:B-1----:R-:W-:Y:S05]  /*17c00*/  @!P0 BRA `(.L_x_565) ;  /* 0xfffffffc00f08947 */ /* 0x002fea000383ffff */
[----:B------:R-:W-:Y:S05]  /*17c10*/  BRA `(.L_x_579) ;  /* 0xfffffff800c47947 */ /* 0x000fea000383ffff */
.L_x_566:
[----:B0-----:R0:W1:Y:S02]  /*17c20*/  SYNCS.PHASECHK.TRANS64.TRYWAIT P0, [R7+URZ], R0 ;  /* 0x00000000070075a7 */ /* 0x001064000800017f */
[----:B-1----:R-:W-:Y:S05]  /*17c30*/  @!P0 NANOSLEEP.SYNCS 0x989680 ;  /* 0x009896800000895d */ /* 0x002fea0003900000 */
[----:B------:R-:W1:Y:S02]  /*17c40*/  @!P0 SYNCS.PHASECHK.TRANS64 P0, [R7+URZ], R0 ;  /* 0x00000000070085a7 */ /* 0x000e64000800007f */
[----:B-1----:R-:W-:Y:S05]  /*17c50*/  @!P0 BRA `(.L_x_566) ;  /* 0xfffffffc00f08947 */ /* 0x002fea000383ffff */
[----:B------:R-:W-:Y:S05]  /*17c60*/  BRA `(.L_x_580) ;  /* 0xfffffff800d47947 */ /* 0x000fea000383ffff */
.L_x_581:
[----:B------:R-:W-:-:S00]  /*17c70*/  BRA `(.L_x_581) ;  /* 0xfffffffc00fc7947 */ /* 0x000fc0000383ffff */
[----:B------:R-:W-:-:S00]  /*17c80*/  NOP ;  /* 0x0000000000007918 */ /* 0x000fc00000000000 */
[----:B------:R-:W-:-:S00]  /*17c90*/  NOP ;  /* 0x0000000000007918 */ /* 0x000fc00000000000 */
[----:B------:R-:W-:-:S00]  /*17ca0*/  NOP ;  /* 0x0000000000007918 */ /* 0x000fc00000000000 */
[----:B------:R-:W-:-:S00]  /*17cb0*/  NOP ;  /* 0x0000000000007918 */ /* 0x000fc00000000000 */
[----:B------:R-:W-:-:S00]  /*17cc0*/  NOP ;  /* 0x0000000000007918 */ /* 0x000fc00000000000 */
[----:B------:R-:W-:-:S00]  /*17cd0*/  NOP ;  /* 0x0000000000007918 */ /* 0x000fc00000000000 */
[----:B------:R-:W-:-:S00]  /*17ce0*/  NOP ;  /* 0x0000000000007918 */ /* 0x000fc00000000000 */
[----:B------:R-:W-:-:S00]  /*17cf0*/  NOP ;  /* 0x0000000000007918 */ /* 0x000fc00000000000 */
.L_x_582:


//--------------------- .nv.global.init           --------------------------
	.section	.nv.global.init,"aw",@progbits
.nv.global.init:
	.type		$str$22,@object
	.size		$str$22,($str$23 - $str$22)
$str$22:
        /*0000*/ 	.byte	0x6b, 0x5f, 0x74, 0x69, 0x6c, 0x65, 0x5f, 0x63, 0x6f, 0x75, 0x6e, 0x74, 0x20, 0x3e, 0x3d, 0x20
        /*0010*/ 	.byte	0x31, 0x00
	.type		$str$23,@object
	.size		$str$23,(__unnamed_1 - $str$23)
$str$23:
        /*0012*/ 	.byte	0x2f, 0x74, 0x6d, 0x70, 0x2f, 0x63, 0x75, 0x74, 0x6c, 0x61, 0x73, 0x73, 0x5f, 0x73, 0x77, 0x65
        /*0022*/ 	.byte	0x65, 0x70, 0x5f, 0x73, 0x72, 0x63, 0x2f, 0x69, 0x6e, 0x63, 0x6c, 0x75, 0x64, 0x65, 0x2f, 0x63
        /*0032*/ 	.byte	0x75, 0x74, 0x6c, 0x61, 0x73, 0x73, 0x2f, 0x67, 0x65, 0x6d, 0x6d, 0x2f, 0x63, 0x6f, 0x6c, 0x6c
        /*0042*/ 	.byte	0x65, 0x63, 0x74, 0x69, 0x76, 0x65, 0x2f, 0x73, 0x6d, 0x39, 0x30, 0x5f, 0x6d, 0x6d, 0x61, 0x5f
        /*0052*/ 	.byte	0x74, 0x6d, 0x61, 0x5f, 0x67, 0x6d, 0x6d, 0x61, 0x5f, 0x73, 0x73, 0x5f, 0x77, 0x61, 0x72, 0x70
        /*0062*/ 	.byte	0x73, 0x70, 0x65, 0x63, 0x69, 0x61, 0x6c, 0x69, 0x7a, 0x65, 0x64, 0x2e, 0x68, 0x70, 0x70, 0x00
	.type		__unnamed_1,@object
	.size		__unnamed_1,(.L_0 - __unnamed_1)
__unnamed_1:
        /* <DEDUP_REMOVED lines=181> */
        /*0bc2*/ 	.byte	0x65, 0x6e, 0x74, 0x69, 0x74, 0x79, 0x5d, 0x00
.L_0:


//--------------------- .nv.shared._ZN7cutlass13device_kernelINS_4gemm6kernel13GemmUniversalIN4cute5tupleIJiiiiEEENS1_10collective13CollectiveMmaINS1_34MainloopSm90TmaGmmaWarpSpecializedILi7ENS5_IJNS4_1CILi1EEESB_SB_EEENS1_35KernelTmaWarpSpecializedCooperativeEEENS5_IJNSA_ILi256EEESF_NSA_ILi32EEEEEENS_10bfloat16_tENS5_IJlSB_lEEESI_SJ_NS4_8TiledMMAINS4_8MMA_AtomIJNS4_4SM904GMMA28MMA_64x256x16_F32BF16BF16_SSILNSN_5MajorE0ELSP_0ELNSN_7ScaleInE1ELSQ_1EEEEEENS4_6LayoutINS5_IJNSA_ILi2EEESB_SB_EEENS5_IJSB_NSA_ILi0EEESW_EEEEENS5_IJNS4_10UnderscoreESZ_SZ_EEEEENS4_13SM90_TMA_LOADENS4_14ComposedLayoutINS4_7SwizzleILi2ELi4ELi3EEENS4_18smem_ptr_flag_bitsILi16EEENST_INS5_IJNSA_ILi8EEESG_EEENS5_IJSG_SB_EEEEEEEvNS4_8identityES12_S1C_vS1D_EENS_8epilogue10collective6detail29Sm90TmaWarpSpecializedAdapterINS1G_15DefaultEpilogueISI_SJ_SJ_NS1F_6thread17LinearCombinationISI_Li1EffLNS1K_9ScaleType4KindE0ELNS_15FloatRoundStyleE2ESI_EENS1_15EpilogueDefaultEEEEEvvEEEEvNT_6ParamsE --------------------------
	.section	.nv.shared._ZN7cutlass13device_kernelINS_4gemm6kernel13GemmUniversalIN4cute5tupleIJiiiiEEENS1_10collective13CollectiveMmaINS1_34MainloopSm90TmaGmmaWarpSpecializedILi7ENS5_IJNS4_1CILi1EEESB_SB_EEENS1_35KernelTmaWarpSpecializedCooperativeEEENS5_IJNSA_ILi256EEESF_NSA_ILi32EEEEEENS_10bfloat16_tENS5_IJlSB_lEEESI_SJ_NS4_8TiledMMAINS4_8MMA_AtomIJNS4_4SM904GMMA28MMA_64x256x16_F32BF16BF16_SSILNSN_5MajorE0ELSP_0ELNSN_7ScaleInE1ELSQ_1EEEEEENS4_6LayoutINS5_IJNSA_ILi2EEESB_SB_EEENS5_IJSB_NSA_ILi0EEESW_EEEEENS5_IJNS4_10UnderscoreESZ_SZ_EEEEENS4_13SM90_TMA_LOADENS4_14ComposedLayoutINS4_7SwizzleILi2ELi4ELi3EEENS4_18smem_ptr_flag_bitsILi16EEENST_INS5_IJNSA_ILi8EEESG_EEENS5_IJSG_SB_EEEEEEEvNS4_8identityES12_S1C_vS1D_EENS_8epilogue10collective6detail29Sm90TmaWarpSpecializedAdapterINS1G_15DefaultEpilogueISI_SJ_SJ_NS1F_6thread17LinearCombinationISI_Li1EffLNS1K_9ScaleType4KindE0ELNS_15FloatRoundStyleE2ESI_EENS1_15EpilogueDefaultEEEEEvvEEEEvNT_6ParamsE,"aw",@nobits
	.sectionflags	@""
	.align	16
	.zero		1024


//--------------------- .nv.shared.reserved.0     --------------------------
	.section	.nv.shared.reserved.0,"aw",@nobits
	.weak		__nv_reservedSMEM_offset_0_alias
	.size		__nv_reservedSMEM_offset_0_alias, 0, 0
	.other		__nv_reservedSMEM_offset_0_alias,@"STO_CUDA_RESERVED_SHARED STV_DEFAULT"
__nv_reservedSMEM_offset_0_alias:
	.zero		0


//--------------------- .nv.global                --------------------------
	.section	.nv.global,"aw",@nobits
.nv.global:
	.type		_ZN40_INTERNAL_aea49bbc_4_k_cu_41a73ce1_213854cute1_E,@object
	.size		_ZN40_INTERNAL_aea49bbc_4_k_cu_41a73ce1_213854cute1_E,(_ZN40_INTERNAL_aea49bbc_4_k_cu_41a73ce1_213854cuda3std3__45__cpo6cbeginE - _ZN40_INTERNAL_aea49bbc_4_k_cu_41a73ce1_213854cute1_E)
_ZN40_INTERNAL_aea49bbc_4_k_cu_41a73ce1_213854cute1_E:
	.zero		1
	.type		_ZN40_INTERNAL_aea49bbc_4_k_cu_41a73ce1_213854cuda3std3__45__cpo6cbeginE,@object
	.size		_ZN40_INTERNAL_aea49bbc_4_k_cu_41a73ce1_213854cuda3std3__45__cpo6cbeginE,(_ZN40_INTERNAL_aea49bbc_4_k_cu_41a73ce1_213854cuda3std3__48in_placeE - _ZN40_INTERNAL_aea49bbc_4_k_cu_41a73ce1_213854cuda3std3__45__cpo6cbeginE)
_ZN40_INTERNAL_aea49bbc_4_k_cu_41a73ce1_213854cuda3std3__45__cpo6cbeginE:
	.zero		1
	.type		_ZN40_INTERNAL_aea49bbc_4_k_cu_41a73ce1_213854cuda3std3__48in_placeE,@object
	.size		_ZN40_INTERNAL_aea49bbc_4_k_cu_41a73ce1_213854cuda3std3__48in_placeE,(_ZN40_INTERNAL_aea49bbc_4_k_cu_41a73ce1_213854cuda3std6ranges3__45__cpo9iter_moveE - _ZN40_INTERNAL_aea49bbc_4_k_cu_41a73ce1_213854cuda3std3__48in_placeE)
_ZN40_INTERNAL_aea49bbc_4_k_cu_41a73ce1_213854cuda3std3__48in_placeE:
	.zero		1
	.type		_ZN40_INTERNAL_aea49bbc_4_k_cu_41a73ce1_213854cuda3std6ranges3__45__cpo9iter_moveE,@object
	.size		_ZN40_INTERNAL_aea49bbc_4_k_cu_41a73ce1_213854cuda3std6ranges3__45__cpo9iter_moveE,(_ZN40_INTERNAL_aea49bbc_4_k_cu_41a73ce1_213854cuda3std3__45__cpo5beginE - _ZN40_INTERNAL_aea49bbc_4_k_cu_41a73ce1_213854cuda3std6ranges3__45__cpo9iter_moveE)
_ZN40_INTERNAL_aea49bbc_4_k_cu_41a73ce1_213854cuda3std6ranges3__45__cpo9iter_moveE:
	.zero		1
	.type		_ZN40_INTERNAL_aea49bbc_4_k_cu_41a73ce1_213854cuda3std3__45__cpo5beginE,@object
	.size		_ZN40_INTERNAL_aea49bbc_4_k_cu_41a73ce1_213854cuda3std3__45__cpo5beginE,(_ZN40_INTERNAL_aea49bbc_4_k_cu_41a73ce1_213854cuda3std3__442_GLOBAL__N__aea49bbc_4_k_cu_41a73ce1_213856ignoreE - _ZN40_INTERNAL_aea49bbc_4_k_cu_41a73ce1_213854cuda3std3__45__cpo5beginE)
_ZN40_INTERNAL_aea49bbc_4_k_cu_41a73ce1_213854cuda3std3__45__cpo5beginE:
	.zero		1
	.type		_ZN40_INTERNAL_aea49bbc_4_k_cu_41a73ce1_213854cuda3std3__442_GLOBAL__N__aea49bbc_4_k_cu_41a73ce1_213856ignoreE,@object
	.size		_ZN40_INTERNAL_aea49bbc_4_k_cu_41a73ce1_213854cuda3std3__442_GLOBAL__N__aea49bbc_4_k_cu_41a73ce1_213856ignoreE,(_ZN40_INTERNAL_aea49bbc_4_k_cu_41a73ce1_213854cute7productE - _ZN40_INTERNAL_aea49bbc_4_k_cu_41a73ce1_213854cuda3std3__442_GLOBAL__N__aea49bbc_4_k_cu_41a73ce1_213856ignoreE)
_ZN40_INTERNAL_aea49bbc_4_k_cu_41a73ce1_213854cuda3std3__442_GLOBAL__N__aea49bbc_4_k_cu_41a73ce1_213856ignoreE:
	.zero		1
	.type		_ZN40_INTERNAL_aea49bbc_4_k_cu_41a73ce1_213854cute7productE,@object
	.size		_ZN40_INTERNAL_aea49bbc_4_k_cu_41a73ce1_213854cute7productE,(_ZN40_INTERNAL_aea49bbc_4_k_cu_41a73ce1_213854cuda3std3__45__cpo3endE - _ZN40_INTERNAL_aea49bbc_4_k_cu_41a73ce1_213854cute7productE)
_ZN40_INTERNAL_aea49bbc_4_k_cu_41a73ce1_213854cute7productE:
	.zero		1
	.type		_ZN40_INTERNAL_aea49bbc_4_k_cu_41a73ce1_213854cuda3std3__45__cpo3endE,@object
	.size		_ZN40_INTERNAL_aea49bbc_4_k_cu_41a73ce1_213854cuda3std3__45__cpo3endE,(_ZN40_INTERNAL_aea49bbc_4_k_cu_41a73ce1_213854cuda3std3__419piecewise_constructE - _ZN40_INTERNAL_aea49bbc_4_k_cu_41a73ce1_213854cuda3std3__45__cpo3endE)
_ZN40_INTERNAL_aea49bbc_4_k_cu_41a73ce1_213854cuda3std3__45__cpo3endE:
	.zero		1
	.type		_ZN40_INTERNAL_aea49bbc_4_k_cu_41a73ce1_213854cuda3std3__419piecewise_constructE,@object
	.size		_ZN40_INTERNAL_aea49bbc_4_k_cu_41a73ce1_213854cuda3std3__419piecewise_constructE,(_ZN40_INTERNAL_aea49bbc_4_k_cu_41a73ce1_213854cuda3std3__45__cpo4cendE - _ZN40_INTERNAL_aea49bbc_4_k_cu_41a73ce1_213854cuda3std3__419piecewise_constructE)
_ZN40_INTERNAL_aea49bbc_4_k_cu_41a73ce1_213854cuda3std3__419piecewise_constructE:
	.zero		1
	.type		_ZN40_INTERNAL_aea49bbc_4_k_cu_41a73ce1_213854cuda3std3__45__cpo4cendE,@object
	.size		_ZN40_INTERNAL_aea49bbc_4_k_cu_41a73ce1_213854cuda3std3__45__cpo4cendE,(_ZN40_INTERNAL_aea49bbc_4_k_cu_41a73ce1_213854cuda3std6ranges3__45__cpo4swapE - _ZN40_INTERNAL_aea49bbc_4_k_cu_41a73ce1_213854cuda3std3__45__cpo4cendE)
_ZN40_INTERNAL_aea49bbc_4_k_cu_41a73ce1_213854cuda3std3__45__cpo4cendE:
	.zero		1
	.type		_ZN40_INTERNAL_aea49bbc_4_k_cu_41a73ce1_213854cuda3std6ranges3__45__cpo4swapE,@object
	.size		_ZN40_INTERNAL_aea49bbc_4_k_cu_41a73ce1_213854cuda3std6ranges3__45__cpo4swapE,(.L_8 - _ZN40_INTERNAL_aea49bbc_4_k_cu_41a73ce1_213854cuda3std6ranges3__45__cpo4swapE)
_ZN40_INTERNAL_aea49bbc_4_k_cu_41a73ce1_213854cuda3std6ranges3__45__cpo4swapE:
	.zero		1
.L_8:


//--------------------- .nv.constant0._ZN7cutlass13device_kernelINS_4gemm6kernel13GemmUniversalIN4cute5tupleIJiiiiEEENS1_10collective13CollectiveMmaINS1_34MainloopSm90TmaGmmaWarpSpecializedILi7ENS5_IJNS4_1CILi1EEESB_SB_EEENS1_35KernelTmaWarpSpecializedCooperativeEEENS5_IJNSA_ILi256EEESF_NSA_ILi32EEEEEENS_10bfloat16_tENS5_IJlSB_lEEESI_SJ_NS4_8TiledMMAINS4_8MMA_AtomIJNS4_4SM904GMMA28MMA_64x256x16_F32BF16BF16_SSILNSN_5MajorE0ELSP_0ELNSN_7ScaleInE1ELSQ_1EEEEEENS4_6LayoutINS5_IJNSA_ILi2EEESB_SB_EEENS5_IJSB_NSA_ILi0EEESW_EEEEENS5_IJNS4_10UnderscoreESZ_SZ_EEEEENS4_13SM90_TMA_LOADENS4_14ComposedLayoutINS4_7SwizzleILi2ELi4ELi3EEENS4_18smem_ptr_flag_bitsILi16EEENST_INS5_IJNSA_ILi8EEESG_EEENS5_IJSG_SB_EEEEEEEvNS4_8identityES12_S1C_vS1D_EENS_8epilogue10collective6detail29Sm90TmaWarpSpecializedAdapterINS1G_15DefaultEpilogueISI_SJ_SJ_NS1F_6thread17LinearCombinationISI_Li1EffLNS1K_9ScaleType4KindE0ELNS_15FloatRoundStyleE2ESI_EENS1_15EpilogueDefaultEEEEEvvEEEEvNT_6ParamsE --------------------------
	.section	.nv.constant0._ZN7cutlass13device_kernelINS_4gemm6kernel13GemmUniversalIN4cute5tupleIJiiiiEEENS1_10collective13CollectiveMmaINS1_34MainloopSm90TmaGmmaWarpSpecializedILi7ENS5_IJNS4_1CILi1EEESB_SB_EEENS1_35KernelTmaWarpSpecializedCooperativeEEENS5_IJNSA_ILi256EEESF_NSA_ILi32EEEEEENS_10bfloat16_tENS5_IJlSB_lEEESI_SJ_NS4_8TiledMMAINS4_8MMA_AtomIJNS4_4SM904GMMA28MMA_64x256x16_F32BF16BF16_SSILNSN_5MajorE0ELSP_0ELNSN_7ScaleInE1ELSQ_1EEEEEENS4_6LayoutINS5_IJNSA_ILi2EEESB_SB_EEENS5_IJSB_NSA_ILi0EEESW_EEEEENS5_IJNS4_10UnderscoreESZ_SZ_EEEEENS4_13SM90_TMA_LOADENS4_14ComposedLayoutINS4_7SwizzleILi2ELi4ELi3EEENS4_18smem_ptr_flag_bitsILi16EEENST_INS5_IJNSA_ILi8EEESG_EEENS5_IJSG_SB_EEEEEEEvNS4_8identityES12_S1C_vS1D_EENS_8epilogue10collective6detail29Sm90TmaWarpSpecializedAdapterINS1G_15DefaultEpilogueISI_SJ_SJ_NS1F_6thread17LinearCombinationISI_Li1EffLNS1K_9ScaleType4KindE0ELNS_15FloatRoundStyleE2ESI_EENS1_15EpilogueDefaultEEEEEvvEEEEvNT_6ParamsE,"a",@progbits
	.sectionflags	@""
	.align	4
.nv.constant0._ZN7cutlass13device_kernelINS_4gemm6kernel13GemmUniversalIN4cute5tupleIJiiiiEEENS1_10collective13CollectiveMmaINS1_34MainloopSm90TmaGmmaWarpSpecializedILi7ENS5_IJNS4_1CILi1EEESB_SB_EEENS1_35KernelTmaWarpSpecializedCooperativeEEENS5_IJNSA_ILi256EEESF_NSA_ILi32EEEEEENS_10bfloat16_tENS5_IJlSB_lEEESI_SJ_NS4_8TiledMMAINS4_8MMA_AtomIJNS4_4SM904GMMA28MMA_64x256x16_F32BF16BF16_SSILNSN_5MajorE0ELSP_0ELNSN_7ScaleInE1ELSQ_1EEEEEENS4_6LayoutINS5_IJNSA_ILi2EEESB_SB_EEENS5_IJSB_NSA_ILi0EEESW_EEEEENS5_IJNS4_10UnderscoreESZ_SZ_EEEEENS4_13SM90_TMA_LOADENS4_14ComposedLayoutINS4_7SwizzleILi2ELi4ELi3EEENS4_18smem_ptr_flag_bitsILi16EEENST_INS5_IJNSA_ILi8EEESG_EEENS5_IJSG_SB_EEEEEEEvNS4_8identityES12_S1C_vS1D_EENS_8epilogue10collective6detail29Sm90TmaWarpSpecializedAdapterINS1G_15DefaultEpilogueISI_SJ_SJ_NS1F_6thread17LinearCombinationISI_Li1EffLNS1K_9ScaleType4KindE0ELNS_15FloatRoundStyleE2ESI_EENS1_15EpilogueDefaultEEEEEvvEEEEvNT_6ParamsE:
	.zero		1664


//--------------------- SYMBOLS --------------------------

	.type		.nv.reservedSmem.offset0,@object
	.size		.nv.reservedSmem.offset0,0x4
	.type		__assertfail,@function
